//
// Generated by NVIDIA NVVM Compiler
//
// Compiler Build ID: CL-36424714
// Cuda compilation tools, release 13.0, V13.0.88
// Based on NVVM 20.0.0
//

.version 9.0
.target sm_100
.address_size 64

	// .globl	_Z7G_srandP17curandStateXORWOWm
.global .align 4 .b8 precalc_xorwow_matrix[102400];
.global .align 4 .b8 precalc_xorwow_offset_matrix[102400];
.global .align 4 .b8 mrg32k3aM1[2304];
.global .align 4 .b8 mrg32k3aM2[2304];
.global .align 4 .b8 mrg32k3aM1SubSeq[2016];
.global .align 4 .b8 mrg32k3aM2SubSeq[2016];
.global .align 4 .b8 mrg32k3aM1Seq[2304];
.global .align 4 .b8 mrg32k3aM2Seq[2304];
.const .align 8 .b8 __cr_lgamma_table[72];
// _ZZ9getPointsPiS_S_iP17curandStateXORWOWE6result has been demoted

.visible .entry _Z7G_srandP17curandStateXORWOWm(
	.param .u64 .ptr .align 1 _Z7G_srandP17curandStateXORWOWm_param_0,
	.param .u64 _Z7G_srandP17curandStateXORWOWm_param_1
)
{
	.reg .pred 	%p<24>;
	.reg .b32 	%r<410>;
	.reg .b64 	%rd<19>;

	ld.param.u64 	%rd8, [_Z7G_srandP17curandStateXORWOWm_param_0];
	ld.param.u64 	%rd9, [_Z7G_srandP17curandStateXORWOWm_param_1];
	cvta.to.global.u64 	%rd10, %rd8;
	mov.u32 	%r182, %tid.x;
	cvt.u64.u32 	%rd18, %r182;
	mul.wide.u32 	%rd11, %r182, 48;
	add.s64 	%rd2, %rd10, %rd11;
	cvt.u32.u64 	%r183, %rd9;
	xor.b32  	%r184, %r183, -1429050551;
	mul.lo.s32 	%r185, %r184, 1099087573;
	{ .reg .b32 tmp; mov.b64 {tmp, %r186}, %rd9; }
	xor.b32  	%r187, %r186, -136515619;
	mul.lo.s32 	%r188, %r187, -1703105765;
	add.s32 	%r189, %r185, %r188;
	add.s32 	%r190, %r189, 6615241;
	add.s32 	%r191, %r185, 123456789;
	st.global.v2.u32 	[%rd2], {%r190, %r191};
	xor.b32  	%r192, %r185, 362436069;
	add.s32 	%r193, %r188, 521288629;
	st.global.v2.u32 	[%rd2+8], {%r192, %r193};
	xor.b32  	%r194, %r188, 88675123;
	add.s32 	%r195, %r185, 5783321;
	st.global.v2.u32 	[%rd2+16], {%r194, %r195};
	setp.eq.s32 	%p1, %r182, 0;
	@%p1 bra 	$L__BB0_42;
	mov.b32 	%r316, 0;
$L__BB0_2:
	and.b64  	%rd4, %rd18, 3;
	setp.eq.s64 	%p2, %rd4, 0;
	@%p2 bra 	$L__BB0_41;
	mul.wide.u32 	%rd12, %r316, 3200;
	mov.u64 	%rd13, precalc_xorwow_matrix;
	add.s64 	%rd5, %rd13, %rd12;
	cvt.u32.u64 	%r2, %rd4;
	mov.b32 	%r317, 0;
$L__BB0_4:
	mov.b32 	%r330, 0;
	mov.u32 	%r331, %r330;
	mov.u32 	%r332, %r330;
	mov.u32 	%r333, %r330;
	mov.u32 	%r334, %r330;
	mov.u32 	%r323, %r330;
$L__BB0_5:
	mul.wide.u32 	%rd14, %r323, 4;
	add.s64 	%rd15, %rd2, %rd14;
	ld.global.u32 	%r10, [%rd15+4];
	shl.b32 	%r11, %r323, 5;
	mov.b32 	%r329, 0;
$L__BB0_6:
	.pragma "nounroll";
	shr.u32 	%r200, %r10, %r329;
	and.b32  	%r201, %r200, 1;
	setp.eq.b32 	%p3, %r201, 1;
	not.pred 	%p4, %p3;
	add.s32 	%r202, %r11, %r329;
	mul.lo.s32 	%r203, %r202, 5;
	mul.wide.u32 	%rd16, %r203, 4;
	add.s64 	%rd6, %rd5, %rd16;
	@%p4 bra 	$L__BB0_8;
	ld.global.u32 	%r204, [%rd6];
	xor.b32  	%r334, %r334, %r204;
	ld.global.u32 	%r205, [%rd6+4];
	xor.b32  	%r333, %r333, %r205;
	ld.global.u32 	%r206, [%rd6+8];
	xor.b32  	%r332, %r332, %r206;
	ld.global.u32 	%r207, [%rd6+12];
	xor.b32  	%r331, %r331, %r207;
	ld.global.u32 	%r208, [%rd6+16];
	xor.b32  	%r330, %r330, %r208;
$L__BB0_8:
	and.b32  	%r210, %r200, 2;
	setp.eq.s32 	%p5, %r210, 0;
	@%p5 bra 	$L__BB0_10;
	ld.global.u32 	%r211, [%rd6+20];
	xor.b32  	%r334, %r334, %r211;
	ld.global.u32 	%r212, [%rd6+24];
	xor.b32  	%r333, %r333, %r212;
	ld.global.u32 	%r213, [%rd6+28];
	xor.b32  	%r332, %r332, %r213;
	ld.global.u32 	%r214, [%rd6+32];
	xor.b32  	%r331, %r331, %r214;
	ld.global.u32 	%r215, [%rd6+36];
	xor.b32  	%r330, %r330, %r215;
$L__BB0_10:
	and.b32  	%r217, %r200, 4;
	setp.eq.s32 	%p6, %r217, 0;
	@%p6 bra 	$L__BB0_12;
	ld.global.u32 	%r218, [%rd6+40];
	xor.b32  	%r334, %r334, %r218;
	ld.global.u32 	%r219, [%rd6+44];
	xor.b32  	%r333, %r333, %r219;
	ld.global.u32 	%r220, [%rd6+48];
	xor.b32  	%r332, %r332, %r220;
	ld.global.u32 	%r221, [%rd6+52];
	xor.b32  	%r331, %r331, %r221;
	ld.global.u32 	%r222, [%rd6+56];
	xor.b32  	%r330, %r330, %r222;
$L__BB0_12:
	and.b32  	%r224, %r200, 8;
	setp.eq.s32 	%p7, %r224, 0;
	@%p7 bra 	$L__BB0_14;
	ld.global.u32 	%r225, [%rd6+60];
	xor.b32  	%r334, %r334, %r225;
	ld.global.u32 	%r226, [%rd6+64];
	xor.b32  	%r333, %r333, %r226;
	ld.global.u32 	%r227, [%rd6+68];
	xor.b32  	%r332, %r332, %r227;
	ld.global.u32 	%r228, [%rd6+72];
	xor.b32  	%r331, %r331, %r228;
	ld.global.u32 	%r229, [%rd6+76];
	xor.b32  	%r330, %r330, %r229;
$L__BB0_14:
	and.b32  	%r231, %r200, 16;
	setp.eq.s32 	%p8, %r231, 0;
	@%p8 bra 	$L__BB0_16;
	ld.global.u32 	%r232, [%rd6+80];
	xor.b32  	%r334, %r334, %r232;
	ld.global.u32 	%r233, [%rd6+84];
	xor.b32  	%r333, %r333, %r233;
	ld.global.u32 	%r234, [%rd6+88];
	xor.b32  	%r332, %r332, %r234;
	ld.global.u32 	%r235, [%rd6+92];
	xor.b32  	%r331, %r331, %r235;
	ld.global.u32 	%r236, [%rd6+96];
	xor.b32  	%r330, %r330, %r236;
$L__BB0_16:
	and.b32  	%r238, %r200, 32;
	setp.eq.s32 	%p9, %r238, 0;
	@%p9 bra 	$L__BB0_18;
	ld.global.u32 	%r239, [%rd6+100];
	xor.b32  	%r334, %r334, %r239;
	ld.global.u32 	%r240, [%rd6+104];
	xor.b32  	%r333, %r333, %r240;
	ld.global.u32 	%r241, [%rd6+108];
	xor.b32  	%r332, %r332, %r241;
	ld.global.u32 	%r242, [%rd6+112];
	xor.b32  	%r331, %r331, %r242;
	ld.global.u32 	%r243, [%rd6+116];
	xor.b32  	%r330, %r330, %r243;
$L__BB0_18:
	and.b32  	%r245, %r200, 64;
	setp.eq.s32 	%p10, %r245, 0;
	@%p10 bra 	$L__BB0_20;
	ld.global.u32 	%r246, [%rd6+120];
	xor.b32  	%r334, %r334, %r246;
	ld.global.u32 	%r247, [%rd6+124];
	xor.b32  	%r333, %r333, %r247;
	ld.global.u32 	%r248, [%rd6+128];
	xor.b32  	%r332, %r332, %r248;
	ld.global.u32 	%r249, [%rd6+132];
	xor.b32  	%r331, %r331, %r249;
	ld.global.u32 	%r250, [%rd6+136];
	xor.b32  	%r330, %r330, %r250;
$L__BB0_20:
	and.b32  	%r252, %r200, 128;
	setp.eq.s32 	%p11, %r252, 0;
	@%p11 bra 	$L__BB0_22;
	ld.global.u32 	%r253, [%rd6+140];
	xor.b32  	%r334, %r334, %r253;
	ld.global.u32 	%r254, [%rd6+144];
	xor.b32  	%r333, %r333, %r254;
	ld.global.u32 	%r255, [%rd6+148];
	xor.b32  	%r332, %r332, %r255;
	ld.global.u32 	%r256, [%rd6+152];
	xor.b32  	%r331, %r331, %r256;
	ld.global.u32 	%r257, [%rd6+156];
	xor.b32  	%r330, %r330, %r257;
$L__BB0_22:
	and.b32  	%r259, %r200, 256;
	setp.eq.s32 	%p12, %r259, 0;
	@%p12 bra 	$L__BB0_24;
	ld.global.u32 	%r260, [%rd6+160];
	xor.b32  	%r334, %r334, %r260;
	ld.global.u32 	%r261, [%rd6+164];
	xor.b32  	%r333, %r333, %r261;
	ld.global.u32 	%r262, [%rd6+168];
	xor.b32  	%r332, %r332, %r262;
	ld.global.u32 	%r263, [%rd6+172];
	xor.b32  	%r331, %r331, %r263;
	ld.global.u32 	%r264, [%rd6+176];
	xor.b32  	%r330, %r330, %r264;
$L__BB0_24:
	and.b32  	%r266, %r200, 512;
	setp.eq.s32 	%p13, %r266, 0;
	@%p13 bra 	$L__BB0_26;
	ld.global.u32 	%r267, [%rd6+180];
	xor.b32  	%r334, %r334, %r267;
	ld.global.u32 	%r268, [%rd6+184];
	xor.b32  	%r333, %r333, %r268;
	ld.global.u32 	%r269, [%rd6+188];
	xor.b32  	%r332, %r332, %r269;
	ld.global.u32 	%r270, [%rd6+192];
	xor.b32  	%r331, %r331, %r270;
	ld.global.u32 	%r271, [%rd6+196];
	xor.b32  	%r330, %r330, %r271;
$L__BB0_26:
	and.b32  	%r273, %r200, 1024;
	setp.eq.s32 	%p14, %r273, 0;
	@%p14 bra 	$L__BB0_28;
	ld.global.u32 	%r274, [%rd6+200];
	xor.b32  	%r334, %r334, %r274;
	ld.global.u32 	%r275, [%rd6+204];
	xor.b32  	%r333, %r333, %r275;
	ld.global.u32 	%r276, [%rd6+208];
	xor.b32  	%r332, %r332, %r276;
	ld.global.u32 	%r277, [%rd6+212];
	xor.b32  	%r331, %r331, %r277;
	ld.global.u32 	%r278, [%rd6+216];
	xor.b32  	%r330, %r330, %r278;
$L__BB0_28:
	and.b32  	%r280, %r200, 2048;
	setp.eq.s32 	%p15, %r280, 0;
	@%p15 bra 	$L__BB0_30;
	ld.global.u32 	%r281, [%rd6+220];
	xor.b32  	%r334, %r334, %r281;
	ld.global.u32 	%r282, [%rd6+224];
	xor.b32  	%r333, %r333, %r282;
	ld.global.u32 	%r283, [%rd6+228];
	xor.b32  	%r332, %r332, %r283;
	ld.global.u32 	%r284, [%rd6+232];
	xor.b32  	%r331, %r331, %r284;
	ld.global.u32 	%r285, [%rd6+236];
	xor.b32  	%r330, %r330, %r285;
$L__BB0_30:
	and.b32  	%r287, %r200, 4096;
	setp.eq.s32 	%p16, %r287, 0;
	@%p16 bra 	$L__BB0_32;
	ld.global.u32 	%r288, [%rd6+240];
	xor.b32  	%r334, %r334, %r288;
	ld.global.u32 	%r289, [%rd6+244];
	xor.b32  	%r333, %r333, %r289;
	ld.global.u32 	%r290, [%rd6+248];
	xor.b32  	%r332, %r332, %r290;
	ld.global.u32 	%r291, [%rd6+252];
	xor.b32  	%r331, %r331, %r291;
	ld.global.u32 	%r292, [%rd6+256];
	xor.b32  	%r330, %r330, %r292;
$L__BB0_32:
	and.b32  	%r294, %r200, 8192;
	setp.eq.s32 	%p17, %r294, 0;
	@%p17 bra 	$L__BB0_34;
	ld.global.u32 	%r295, [%rd6+260];
	xor.b32  	%r334, %r334, %r295;
	ld.global.u32 	%r296, [%rd6+264];
	xor.b32  	%r333, %r333, %r296;
	ld.global.u32 	%r297, [%rd6+268];
	xor.b32  	%r332, %r332, %r297;
	ld.global.u32 	%r298, [%rd6+272];
	xor.b32  	%r331, %r331, %r298;
	ld.global.u32 	%r299, [%rd6+276];
	xor.b32  	%r330, %r330, %r299;
$L__BB0_34:
	and.b32  	%r301, %r200, 16384;
	setp.eq.s32 	%p18, %r301, 0;
	@%p18 bra 	$L__BB0_36;
	ld.global.u32 	%r302, [%rd6+280];
	xor.b32  	%r334, %r334, %r302;
	ld.global.u32 	%r303, [%rd6+284];
	xor.b32  	%r333, %r333, %r303;
	ld.global.u32 	%r304, [%rd6+288];
	xor.b32  	%r332, %r332, %r304;
	ld.global.u32 	%r305, [%rd6+292];
	xor.b32  	%r331, %r331, %r305;
	ld.global.u32 	%r306, [%rd6+296];
	xor.b32  	%r330, %r330, %r306;
$L__BB0_36:
	and.b32  	%r308, %r200, 32768;
	setp.eq.s32 	%p19, %r308, 0;
	@%p19 bra 	$L__BB0_38;
	ld.global.u32 	%r309, [%rd6+300];
	xor.b32  	%r334, %r334, %r309;
	ld.global.u32 	%r310, [%rd6+304];
	xor.b32  	%r333, %r333, %r310;
	ld.global.u32 	%r311, [%rd6+308];
	xor.b32  	%r332, %r332, %r311;
	ld.global.u32 	%r312, [%rd6+312];
	xor.b32  	%r331, %r331, %r312;
	ld.global.u32 	%r313, [%rd6+316];
	xor.b32  	%r330, %r330, %r313;
$L__BB0_38:
	add.s32 	%r329, %r329, 16;
	setp.ne.s32 	%p20, %r329, 32;
	@%p20 bra 	$L__BB0_6;
	mad.lo.s32 	%r314, %r323, -31, %r11;
	add.s32 	%r323, %r314, 1;
	setp.ne.s32 	%p21, %r323, 5;
	@%p21 bra 	$L__BB0_5;
	st.global.u32 	[%rd2+4], %r334;
	st.global.u32 	[%rd2+8], %r333;
	st.global.u32 	[%rd2+12], %r332;
	st.global.u32 	[%rd2+16], %r331;
	st.global.u32 	[%rd2+20], %r330;
	add.s32 	%r317, %r317, 1;
	setp.lt.u32 	%p22, %r317, %r2;
	@%p22 bra 	$L__BB0_4;
$L__BB0_41:
	shr.u64 	%rd7, %rd18, 2;
	add.s32 	%r316, %r316, 1;
	setp.gt.u64 	%p23, %rd18, 3;
	mov.u64 	%rd18, %rd7;
	@%p23 bra 	$L__BB0_2;
$L__BB0_42:
	mov.b32 	%r315, 0;
	st.global.v2.u32 	[%rd2+24], {%r315, %r315};
	st.global.u32 	[%rd2+32], %r315;
	mov.b64 	%rd17, 0;
	st.global.u64 	[%rd2+40], %rd17;
	ret;

}
	// .globl	_Z9getPointsPiS_S_iP17curandStateXORWOW
.visible .entry _Z9getPointsPiS_S_iP17curandStateXORWOW(
	.param .u64 .ptr .align 1 _Z9getPointsPiS_S_iP17curandStateXORWOW_param_0,
	.param .u64 .ptr .align 1 _Z9getPointsPiS_S_iP17curandStateXORWOW_param_1,
	.param .u64 .ptr .align 1 _Z9getPointsPiS_S_iP17curandStateXORWOW_param_2,
	.param .u32 _Z9getPointsPiS_S_iP17curandStateXORWOW_param_3,
	.param .u64 .ptr .align 1 _Z9getPointsPiS_S_iP17curandStateXORWOW_param_4
)
{
	.reg .pred 	%p<16>;
	.reg .b32 	%r<333>;
	.reg .b32 	%f<37>;
	.reg .b64 	%rd<17>;
	.reg .b64 	%fd<37>;
	// demoted variable
	.shared .align 4 .b8 _ZZ9getPointsPiS_S_iP17curandStateXORWOWE6result[4100];
	ld.param.u64 	%rd9, [_Z9getPointsPiS_S_iP17curandStateXORWOW_param_0];
	ld.param.u64 	%rd7, [_Z9getPointsPiS_S_iP17curandStateXORWOW_param_1];
	ld.param.u64 	%rd10, [_Z9getPointsPiS_S_iP17curandStateXORWOW_param_2];
	ld.param.u32 	%r162, [_Z9getPointsPiS_S_iP17curandStateXORWOW_param_3];
	ld.param.u64 	%rd8, [_Z9getPointsPiS_S_iP17curandStateXORWOW_param_4];
	cvta.to.global.u64 	%rd1, %rd9;
	cvta.to.global.u64 	%rd2, %rd10;
	mov.u32 	%r1, %tid.x;
	mov.u32 	%r2, %ctaid.x;
	setp.eq.s32 	%p1, %r1, 0;
	@%p1 bra 	$L__BB1_10;
	shl.b32 	%r164, %r1, 2;
	mov.u32 	%r165, _ZZ9getPointsPiS_S_iP17curandStateXORWOWE6result;
	add.s32 	%r3, %r165, %r164;
	setp.lt.s32 	%p2, %r162, 1;
	mov.b32 	%r326, 0;
	@%p2 bra 	$L__BB1_9;
	cvta.to.global.u64 	%rd11, %rd8;
	mul.wide.u32 	%rd12, %r1, 48;
	add.s64 	%rd3, %rd11, %rd12;
	ld.global.v2.u32 	{%r318, %r295}, [%rd3];
	ld.global.v2.u32 	{%r296, %r321}, [%rd3+8];
	ld.global.v2.u32 	{%r322, %r323}, [%rd3+16];
	ld.global.v2.u32 	{%r324, %r325}, [%rd3+24];
	ld.global.f32 	%f36, [%rd3+32];
	ld.global.f64 	%fd36, [%rd3+40];
	and.b32  	%r77, %r162, 3;
	setp.lt.u32 	%p3, %r162, 4;
	mov.b32 	%r326, 0;
	@%p3 bra 	$L__BB1_5;
	and.b32  	%r177, %r162, 2147483644;
	neg.s32 	%r286, %r177;
	mov.b32 	%r326, 0;
$L__BB1_4:
	shr.u32 	%r178, %r295, 2;
	xor.b32  	%r179, %r178, %r295;
	shl.b32 	%r180, %r323, 4;
	shl.b32 	%r181, %r179, 1;
	xor.b32  	%r182, %r180, %r181;
	xor.b32  	%r183, %r182, %r323;
	xor.b32  	%r184, %r183, %r179;
	add.s32 	%r185, %r318, %r184;
	add.s32 	%r186, %r185, 362437;
	cvt.rn.f32.u32 	%f15, %r186;
	fma.rn.f32 	%f16, %f15, 0f2F800000, 0f2F000000;
	cvt.f64.f32 	%fd15, %f16;
	shr.u32 	%r187, %r296, 2;
	xor.b32  	%r188, %r187, %r296;
	shl.b32 	%r189, %r184, 4;
	shl.b32 	%r190, %r188, 1;
	xor.b32  	%r191, %r190, %r189;
	xor.b32  	%r192, %r191, %r188;
	xor.b32  	%r193, %r192, %r184;
	add.s32 	%r194, %r318, %r193;
	add.s32 	%r195, %r194, 724874;
	cvt.rn.f32.u32 	%f17, %r195;
	fma.rn.f32 	%f18, %f17, 0f2F800000, 0f2F000000;
	cvt.f64.f32 	%fd16, %f18;
	mul.f64 	%fd17, %fd16, %fd16;
	fma.rn.f64 	%fd18, %fd15, %fd15, %fd17;
	setp.lt.f64 	%p4, %fd18, 0d3FF0000000000000;
	selp.u32 	%r196, 1, 0, %p4;
	add.s32 	%r197, %r326, %r196;
	shr.u32 	%r198, %r321, 2;
	xor.b32  	%r199, %r198, %r321;
	shl.b32 	%r200, %r193, 4;
	shl.b32 	%r201, %r199, 1;
	xor.b32  	%r202, %r200, %r201;
	xor.b32  	%r203, %r202, %r193;
	xor.b32  	%r204, %r203, %r199;
	add.s32 	%r205, %r318, %r204;
	add.s32 	%r206, %r205, 1087311;
	cvt.rn.f32.u32 	%f19, %r206;
	fma.rn.f32 	%f20, %f19, 0f2F800000, 0f2F000000;
	cvt.f64.f32 	%fd19, %f20;
	shr.u32 	%r207, %r322, 2;
	xor.b32  	%r208, %r207, %r322;
	shl.b32 	%r209, %r204, 4;
	shl.b32 	%r210, %r208, 1;
	xor.b32  	%r211, %r210, %r209;
	xor.b32  	%r212, %r211, %r208;
	xor.b32  	%r295, %r212, %r204;
	add.s32 	%r213, %r318, %r295;
	add.s32 	%r214, %r213, 1449748;
	cvt.rn.f32.u32 	%f21, %r214;
	fma.rn.f32 	%f22, %f21, 0f2F800000, 0f2F000000;
	cvt.f64.f32 	%fd20, %f22;
	mul.f64 	%fd21, %fd20, %fd20;
	fma.rn.f64 	%fd22, %fd19, %fd19, %fd21;
	setp.lt.f64 	%p5, %fd22, 0d3FF0000000000000;
	selp.u32 	%r215, 1, 0, %p5;
	add.s32 	%r216, %r197, %r215;
	shr.u32 	%r217, %r323, 2;
	xor.b32  	%r218, %r217, %r323;
	shl.b32 	%r219, %r295, 4;
	shl.b32 	%r220, %r218, 1;
	xor.b32  	%r221, %r219, %r220;
	xor.b32  	%r222, %r221, %r295;
	xor.b32  	%r296, %r222, %r218;
	add.s32 	%r223, %r318, %r296;
	add.s32 	%r224, %r223, 1812185;
	cvt.rn.f32.u32 	%f23, %r224;
	fma.rn.f32 	%f24, %f23, 0f2F800000, 0f2F000000;
	cvt.f64.f32 	%fd23, %f24;
	shr.u32 	%r225, %r184, 2;
	xor.b32  	%r226, %r225, %r184;
	shl.b32 	%r227, %r296, 4;
	shl.b32 	%r228, %r226, 1;
	xor.b32  	%r229, %r228, %r227;
	xor.b32  	%r230, %r229, %r226;
	xor.b32  	%r321, %r230, %r296;
	add.s32 	%r231, %r318, %r321;
	add.s32 	%r232, %r231, 2174622;
	cvt.rn.f32.u32 	%f25, %r232;
	fma.rn.f32 	%f26, %f25, 0f2F800000, 0f2F000000;
	cvt.f64.f32 	%fd24, %f26;
	mul.f64 	%fd25, %fd24, %fd24;
	fma.rn.f64 	%fd26, %fd23, %fd23, %fd25;
	setp.lt.f64 	%p6, %fd26, 0d3FF0000000000000;
	selp.u32 	%r233, 1, 0, %p6;
	add.s32 	%r234, %r216, %r233;
	shr.u32 	%r235, %r193, 2;
	xor.b32  	%r236, %r235, %r193;
	shl.b32 	%r237, %r321, 4;
	shl.b32 	%r238, %r236, 1;
	xor.b32  	%r239, %r237, %r238;
	xor.b32  	%r240, %r239, %r321;
	xor.b32  	%r322, %r240, %r236;
	add.s32 	%r241, %r318, %r322;
	add.s32 	%r242, %r241, 2537059;
	cvt.rn.f32.u32 	%f27, %r242;
	fma.rn.f32 	%f28, %f27, 0f2F800000, 0f2F000000;
	cvt.f64.f32 	%fd27, %f28;
	shr.u32 	%r243, %r204, 2;
	xor.b32  	%r244, %r243, %r204;
	shl.b32 	%r245, %r322, 4;
	shl.b32 	%r246, %r244, 1;
	xor.b32  	%r247, %r246, %r245;
	xor.b32  	%r248, %r247, %r244;
	xor.b32  	%r323, %r248, %r322;
	add.s32 	%r318, %r318, 2899496;
	add.s32 	%r249, %r323, %r318;
	cvt.rn.f32.u32 	%f29, %r249;
	fma.rn.f32 	%f30, %f29, 0f2F800000, 0f2F000000;
	cvt.f64.f32 	%fd28, %f30;
	mul.f64 	%fd29, %fd28, %fd28;
	fma.rn.f64 	%fd30, %fd27, %fd27, %fd29;
	setp.lt.f64 	%p7, %fd30, 0d3FF0000000000000;
	selp.u32 	%r250, 1, 0, %p7;
	add.s32 	%r326, %r234, %r250;
	add.s32 	%r286, %r286, 4;
	setp.ne.s32 	%p8, %r286, 0;
	@%p8 bra 	$L__BB1_4;
$L__BB1_5:
	setp.eq.s32 	%p9, %r77, 0;
	@%p9 bra 	$L__BB1_8;
	neg.s32 	%r310, %r77;
	mov.u32 	%r315, %r296;
	mov.u32 	%r317, %r295;
$L__BB1_7:
	.pragma "nounroll";
	mov.u32 	%r295, %r321;
	mov.u32 	%r321, %r323;
	mov.u32 	%r296, %r322;
	shr.u32 	%r251, %r317, 2;
	xor.b32  	%r252, %r251, %r317;
	shl.b32 	%r253, %r321, 4;
	shl.b32 	%r254, %r252, 1;
	xor.b32  	%r255, %r253, %r254;
	xor.b32  	%r256, %r255, %r321;
	xor.b32  	%r322, %r256, %r252;
	add.s32 	%r257, %r318, %r322;
	add.s32 	%r258, %r257, 362437;
	cvt.rn.f32.u32 	%f31, %r258;
	fma.rn.f32 	%f32, %f31, 0f2F800000, 0f2F000000;
	cvt.f64.f32 	%fd31, %f32;
	shr.u32 	%r259, %r315, 2;
	xor.b32  	%r260, %r259, %r315;
	shl.b32 	%r261, %r322, 4;
	shl.b32 	%r262, %r260, 1;
	xor.b32  	%r263, %r262, %r261;
	xor.b32  	%r264, %r263, %r260;
	xor.b32  	%r323, %r264, %r322;
	add.s32 	%r318, %r318, 724874;
	add.s32 	%r265, %r323, %r318;
	cvt.rn.f32.u32 	%f33, %r265;
	fma.rn.f32 	%f34, %f33, 0f2F800000, 0f2F000000;
	cvt.f64.f32 	%fd32, %f34;
	mul.f64 	%fd33, %fd32, %fd32;
	fma.rn.f64 	%fd34, %fd31, %fd31, %fd33;
	setp.lt.f64 	%p10, %fd34, 0d3FF0000000000000;
	selp.u32 	%r266, 1, 0, %p10;
	add.s32 	%r326, %r326, %r266;
	add.s32 	%r310, %r310, 1;
	setp.ne.s32 	%p11, %r310, 0;
	mov.u32 	%r315, %r296;
	mov.u32 	%r317, %r295;
	@%p11 bra 	$L__BB1_7;
$L__BB1_8:
	st.global.v2.u32 	[%rd3], {%r318, %r295};
	st.global.v2.u32 	[%rd3+8], {%r296, %r321};
	st.global.v2.u32 	[%rd3+16], {%r322, %r323};
	st.global.v2.u32 	[%rd3+24], {%r324, %r325};
	st.global.f32 	[%rd3+32], %f36;
	st.global.f64 	[%rd3+40], %fd36;
$L__BB1_9:
	st.shared.u32 	[%r3], %r326;
$L__BB1_10:
	setp.ne.s32 	%p12, %r1, 0;
	bar.sync 	0;
	@%p12 bra 	$L__BB1_15;
	mov.b32 	%r329, 8;
	mov.b32 	%r328, 0;
	mov.u32 	%r269, _ZZ9getPointsPiS_S_iP17curandStateXORWOWE6result;
	mov.u32 	%r330, %r328;
$L__BB1_12:
	add.s32 	%r151, %r269, %r328;
	ld.shared.u32 	%r270, [%r151+4];
	add.s32 	%r271, %r270, %r330;
	add.s32 	%r272, %r269, %r329;
	ld.shared.u32 	%r273, [%r272];
	add.s32 	%r274, %r273, %r271;
	ld.shared.u32 	%r275, [%r151+12];
	add.s32 	%r152, %r275, %r274;
	setp.eq.s32 	%p13, %r329, 4088;
	@%p13 bra 	$L__BB1_14;
	ld.shared.u32 	%r276, [%r151+16];
	add.s32 	%r330, %r276, %r152;
	add.s32 	%r329, %r329, 16;
	add.s32 	%r328, %r328, 16;
	bra.uni 	$L__BB1_12;
$L__BB1_14:
	mul.wide.u32 	%rd13, %r2, 4;
	add.s64 	%rd14, %rd2, %rd13;
	st.global.u32 	[%rd14], %r152;
$L__BB1_15:
	bar.sync 	0;
	or.b32  	%r277, %r1, %r2;
	setp.ne.s32 	%p14, %r277, 0;
	@%p14 bra 	$L__BB1_19;
	mov.b32 	%r332, 0;
	st.global.u32 	[%rd1], %r332;
	mul.lo.s32 	%r279, %r162, 129921;
	cvta.to.global.u64 	%rd15, %rd7;
	st.global.u32 	[%rd15], %r279;
	ld.global.u32 	%r331, [%rd1];
	add.s64 	%rd16, %rd2, 8;
$L__BB1_17:
	ld.global.u32 	%r280, [%rd16+-8];
	add.s32 	%r281, %r331, %r280;
	st.global.u32 	[%rd1], %r281;
	ld.global.u32 	%r282, [%rd16+-4];
	add.s32 	%r283, %r281, %r282;
	st.global.u32 	[%rd1], %r283;
	ld.global.u32 	%r284, [%rd16];
	add.s32 	%r159, %r283, %r284;
	st.global.u32 	[%rd1], %r159;
	setp.eq.s32 	%p15, %r332, 124;
	@%p15 bra 	$L__BB1_19;
	ld.global.u32 	%r285, [%rd16+4];
	add.s32 	%r331, %r159, %r285;
	st.global.u32 	[%rd1], %r331;
	add.s32 	%r332, %r332, 4;
	add.s64 	%rd16, %rd16, 16;
	bra.uni 	$L__BB1_17;
$L__BB1_19:
	ret;

}


// ===== COMPILED SASS (sm_100) =====

	.target	sm_100

	.elftype	@"ET_EXEC"


//--------------------- .note.nv.tkinfo           --------------------------
	.section	.note.nv.tkinfo,"",@"SHT_NOTE"
	.sectionflags	@"SHF_NOTE_NV_TKINFO"
	.tkinfo
        /*0018*/ 	.word	0x00000002
        /*0030*/ 	.string	""
        /*0030*/ 	.string	"ptxas"
        /*0030*/ 	.string	"Cuda compilation tools, release 13.0, V13.0.88"
        /*0030*/ 	.string	"Build cuda_13.0.r13.0/compiler.36424714_0"
        /*0030*/ 	.string	"-arch sm_100 -m 64 "



//--------------------- .note.nv.cuinfo           --------------------------
	.section	.note.nv.cuinfo,"",@"SHT_NOTE"
	.sectionflags	@"SHF_NOTE_NV_CUINFO"
        /*0018*/ 	.short	0x0002
        /*001a*/ 	.short	0x0064
        /*001c*/ 	.short	0x0082
	.zero		2


//--------------------- .nv.info                  --------------------------
	.section	.nv.info,"",@"SHT_CUDA_INFO"
	.align	4


	//----- nvinfo : EIATTR_REGCOUNT
	.align		4
        /*0000*/ 	.byte	0x04, 0x2f
        /*0002*/ 	.short	(.L_10 - .L_9)
	.align		4
.L_9:
        /*0004*/ 	.word	index@(_Z7G_srandP17curandStateXORWOWm)
        /*0008*/ 	.word	0x0000001f


	//----- nvinfo : EIATTR_FRAME_SIZE
	.align		4
.L_10:
        /*000c*/ 	.byte	0x04, 0x11
        /*000e*/ 	.short	(.L_12 - .L_11)
	.align		4
.L_11:
        /*0010*/ 	.word	index@(_Z7G_srandP17curandStateXORWOWm)
        /*0014*/ 	.word	0x00000000


	//----- nvinfo : EIATTR_REGCOUNT
	.align		4
.L_12:
        /*0018*/ 	.byte	0x04, 0x2f
        /*001a*/ 	.short	(.L_14 - .L_13)
	.align		4
.L_13:
        /*001c*/ 	.word	index@(_Z9getPointsPiS_S_iP17curandStateXORWOW)
        /*0020*/ 	.word	0x00000020


	//----- nvinfo : EIATTR_FRAME_SIZE
	.align		4
.L_14:
        /*0024*/ 	.byte	0x04, 0x11
        /*0026*/ 	.short	(.L_16 - .L_15)
	.align		4
.L_15:
        /*0028*/ 	.word	index@(_Z9getPointsPiS_S_iP17curandStateXORWOW)
        /*002c*/ 	.word	0x00000000


	//----- nvinfo : EIATTR_MIN_STACK_SIZE
	.align		4
.L_16:
        /*0030*/ 	.byte	0x04, 0x12
        /*0032*/ 	.short	(.L_18 - .L_17)
	.align		4
.L_17:
        /*0034*/ 	.word	index@(_Z9getPointsPiS_S_iP17curandStateXORWOW)
        /*0038*/ 	.word	0x00000000


	//----- nvinfo : EIATTR_MIN_STACK_SIZE
	.align		4
.L_18:
        /*003c*/ 	.byte	0x04, 0x12
        /*003e*/ 	.short	(.L_20 - .L_19)
	.align		4
.L_19:
        /*0040*/ 	.word	index@(_Z7G_srandP17curandStateXORWOWm)
        /*0044*/ 	.word	0x00000000
.L_20:


//--------------------- .nv.compat                --------------------------
	.section	.nv.compat,"",@"SHT_CUDA_COMPAT_INFO"
	.align	4
        /*0000*/ 	.byte	0x02, 0x09, 0x00, 0x00, 0x02, 0x02, 0x01, 0x00, 0x02, 0x05, 0x05, 0x00, 0x03, 0x07, 0x01, 0x01
        /*0010*/ 	.byte	0x02, 0x03, 0x00, 0x00, 0x02, 0x06, 0x01, 0x00, 0x04, 0x0b, 0x08, 0x00, 0x01, 0x00, 0x00, 0x00
        /*0020*/ 	.byte	0x00, 0x00, 0x00, 0x00


//--------------------- .nv.info._Z9getPointsPiS_S_iP17curandStateXORWOW --------------------------
	.section	.nv.info._Z9getPointsPiS_S_iP17curandStateXORWOW,"",@"SHT_CUDA_INFO"
	.sectionflags	@""
	.align	4


	//----- nvinfo : EIATTR_CUDA_API_VERSION
	.align		4
        /*0000*/ 	.byte	0x04, 0x37
        /*0002*/ 	.short	(.L_22 - .L_21)
.L_21:
        /*0004*/ 	.word	0x00000082


	//----- nvinfo : EIATTR_KPARAM_INFO
	.align		4
.L_22:
        /*0008*/ 	.byte	0x04, 0x17
        /*000a*/ 	.short	(.L_24 - .L_23)
.L_23:
        /*000c*/ 	.word	0x00000000
        /*0010*/ 	.short	0x0004
        /*0012*/ 	.short	0x0020
        /*0014*/ 	.byte	0x00, 0xf5, 0x21, 0x00


	//----- nvinfo : EIATTR_KPARAM_INFO
	.align		4
.L_24:
        /*0018*/ 	.byte	0x04, 0x17
        /*001a*/ 	.short	(.L_26 - .L_25)
.L_25:
        /*001c*/ 	.word	0x00000000
        /*0020*/ 	.short	0x0003
        /*0022*/ 	.short	0x0018
        /*0024*/ 	.byte	0x00, 0xf0, 0x11, 0x00


	//----- nvinfo : EIATTR_KPARAM_INFO
	.align		4
.L_26:
        /*0028*/ 	.byte	0x04, 0x17
        /*002a*/ 	.short	(.L_28 - .L_27)
.L_27:
        /*002c*/ 	.word	0x00000000
        /*0030*/ 	.short	0x0002
        /*0032*/ 	.short	0x0010
        /*0034*/ 	.byte	0x00, 0xf5, 0x21, 0x00


	//----- nvinfo : EIATTR_KPARAM_INFO
	.align		4
.L_28:
        /*0038*/ 	.byte	0x04, 0x17
        /*003a*/ 	.short	(.L_30 - .L_29)
.L_29:
        /*003c*/ 	.word	0x00000000
        /*0040*/ 	.short	0x0001
        /*0042*/ 	.short	0x0008
        /*0044*/ 	.byte	0x00, 0xf5, 0x21, 0x00


	//----- nvinfo : EIATTR_KPARAM_INFO
	.align		4
.L_30:
        /*0048*/ 	.byte	0x04, 0x17
        /*004a*/ 	.short	(.L_32 - .L_31)
.L_31:
        /*004c*/ 	.word	0x00000000
        /*0050*/ 	.short	0x0000
        /*0052*/ 	.short	0x0000
        /*0054*/ 	.byte	0x00, 0xf5, 0x21, 0x00


	//----- nvinfo : EIATTR_SPARSE_MMA_MASK
	.align		4
.L_32:
        /*0058*/ 	.byte	0x03, 0x50
        /*005a*/ 	.short	0x0000


	//----- nvinfo : EIATTR_MAXREG_COUNT
	.align		4
        /*005c*/ 	.byte	0x03, 0x1b
        /*005e*/ 	.short	0x00ff


	//----- nvinfo : EIATTR_NUM_BARRIERS
	.align		4
        /*0060*/ 	.byte	0x02, 0x4c
        /*0062*/ 	.byte	0x01
	.zero		1


	//----- nvinfo : EIATTR_MERCURY_ISA_VERSION
	.align		4
        /*0064*/ 	.byte	0x03, 0x5f
        /*0066*/ 	.short	0x0101


	//----- nvinfo : EIATTR_UNUSED_LOAD_BYTE_OFFSET
	.align		4
        /*0068*/ 	.byte	0x04, 0x44
        /*006a*/ 	.short	(.L_34 - .L_33)


	//   ....[0]....
.L_33:
        /*006c*/ 	.word	0x00000c20
        /*0070*/ 	.word	0x0000fff0


	//   ....[1]....
        /*0074*/ 	.word	0x00000d00
        /*0078*/ 	.word	0x0000f0ff


	//   ....[2]....
        /*007c*/ 	.word	0x00000d20
        /*0080*/ 	.word	0x0000f0ff


	//   ....[3]....
        /*0084*/ 	.word	0x00000d40
        /*0088*/ 	.word	0x0000f0ff


	//   ....[4]....
        /*008c*/ 	.word	0x00000d60
        /*0090*/ 	.word	0x0000f0ff


	//   ....[5]....
        /*0094*/ 	.word	0x00000da0
        /*0098*/ 	.word	0x0000f0ff


	//   ....[6]....
        /*009c*/ 	.word	0x00000de0
        /*00a0*/ 	.word	0x0000f0ff


	//   ....[7]....
        /*00a4*/ 	.word	0x00000e20
        /*00a8*/ 	.word	0x0000f0ff


	//   ....[8]....
        /*00ac*/ 	.word	0x00000e60
        /*00b0*/ 	.word	0x0000f0ff


	//   ....[9]....
        /*00b4*/ 	.word	0x00000ea0
        /*00b8*/ 	.word	0x0000f0ff


	//   ....[10]....
        /*00bc*/ 	.word	0x00000ee0
        /*00c0*/ 	.word	0x0000f0ff


	//   ....[11]....
        /*00c4*/ 	.word	0x00000f20
        /*00c8*/ 	.word	0x0000f0ff


	//   ....[12]....
        /*00cc*/ 	.word	0x00000f60
        /*00d0*/ 	.word	0x0000f0ff


	//   ....[13]....
        /*00d4*/ 	.word	0x00000fa0
        /*00d8*/ 	.word	0x0000f0ff


	//   ....[14]....
        /*00dc*/ 	.word	0x00000fe0
        /*00e0*/ 	.word	0x0000f0ff


	//   ....[15]....
        /*00e4*/ 	.word	0x00001020
        /*00e8*/ 	.word	0x0000f0ff


	//   ....[16]....
        /*00ec*/ 	.word	0x00001060
        /*00f0*/ 	.word	0x0000f0ff


	//   ....[17]....
        /*00f4*/ 	.word	0x000010a0
        /*00f8*/ 	.word	0x0000f0ff


	//   ....[18]....
        /*00fc*/ 	.word	0x000010e0
        /*0100*/ 	.word	0x0000f0ff


	//   ....[19]....
        /*0104*/ 	.word	0x00001120
        /*0108*/ 	.word	0x0000f0ff


	//   ....[20]....
        /*010c*/ 	.word	0x00001160
        /*0110*/ 	.word	0x0000f0ff


	//   ....[21]....
        /*0114*/ 	.word	0x000011a0
        /*0118*/ 	.word	0x0000f0ff


	//   ....[22]....
        /*011c*/ 	.word	0x000011f0
        /*0120*/ 	.word	0x0000f0ff


	//----- nvinfo : EIATTR_VRC_CTA_INIT_COUNT
	.align		4
.L_34:
        /*0124*/ 	.byte	0x02, 0x4a
	.zero		1
	.zero		1


	//----- nvinfo : EIATTR_EXIT_INSTR_OFFSETS
	.align		4
        /*0128*/ 	.byte	0x04, 0x1c
        /*012a*/ 	.short	(.L_36 - .L_35)


	//   ....[0]....
.L_35:
        /*012c*/ 	.word	0x00001370


	//   ....[1]....
        /*0130*/ 	.word	0x00002bd0


	//----- nvinfo : EIATTR_CRS_STACK_SIZE
	.align		4
.L_36:
        /*0134*/ 	.byte	0x04, 0x1e
        /*0136*/ 	.short	(.L_38 - .L_37)
.L_37:
        /*0138*/ 	.word	0x00000000


	//----- nvinfo : EIATTR_CBANK_PARAM_SIZE
	.align		4
.L_38:
        /*013c*/ 	.byte	0x03, 0x19
        /*013e*/ 	.short	0x0028


	//----- nvinfo : EIATTR_PARAM_CBANK
	.align		4
        /*0140*/ 	.byte	0x04, 0x0a
        /*0142*/ 	.short	(.L_40 - .L_39)
	.align		4
.L_39:
        /*0144*/ 	.word	index@(.nv.constant0._Z9getPointsPiS_S_iP17curandStateXORWOW)
        /*0148*/ 	.short	0x0380
        /*014a*/ 	.short	0x0028


	//----- nvinfo : EIATTR_SW_WAR
	.align		4
.L_40:
        /*014c*/ 	.byte	0x04, 0x36
        /*014e*/ 	.short	(.L_42 - .L_41)
.L_41:
        /*0150*/ 	.word	0x00000008
.L_42:


//--------------------- .nv.info._Z7G_srandP17curandStateXORWOWm --------------------------
	.section	.nv.info._Z7G_srandP17curandStateXORWOWm,"",@"SHT_CUDA_INFO"
	.sectionflags	@""
	.align	4


	//----- nvinfo : EIATTR_CUDA_API_VERSION
	.align		4
        /*0000*/ 	.byte	0x04, 0x37
        /*0002*/ 	.short	(.L_44 - .L_43)
.L_43:
        /*0004*/ 	.word	0x00000082


	//----- nvinfo : EIATTR_KPARAM_INFO
	.align		4
.L_44:
        /*0008*/ 	.byte	0x04, 0x17
        /*000a*/ 	.short	(.L_46 - .L_45)
.L_45:
        /*000c*/ 	.word	0x00000000
        /*0010*/ 	.short	0x0001
        /*0012*/ 	.short	0x0008
        /*0014*/ 	.byte	0x00, 0xf0, 0x21, 0x00


	//----- nvinfo : EIATTR_KPARAM_INFO
	.align		4
.L_46:
        /*0018*/ 	.byte	0x04, 0x17
        /*001a*/ 	.short	(.L_48 - .L_47)
.L_47:
        /*001c*/ 	.word	0x00000000
        /*0020*/ 	.short	0x0000
        /*0022*/ 	.short	0x0000
        /*0024*/ 	.byte	0x00, 0xf5, 0x21, 0x00


	//----- nvinfo : EIATTR_SPARSE_MMA_MASK
	.align		4
.L_48:
        /*0028*/ 	.byte	0x03, 0x50
        /*002a*/ 	.short	0x0000


	//----- nvinfo : EIATTR_MAXREG_COUNT
	.align		4
        /*002c*/ 	.byte	0x03, 0x1b
        /*002e*/ 	.short	0x00ff


	//----- nvinfo : EIATTR_MERCURY_ISA_VERSION
	.align		4
        /*0030*/ 	.byte	0x03, 0x5f
        /*0032*/ 	.short	0x0101


	//----- nvinfo : EIATTR_VRC_CTA_INIT_COUNT
	.align		4
        /*0034*/ 	.byte	0x02, 0x4a
	.zero		1
	.zero		1


	//----- nvinfo : EIATTR_EXIT_INSTR_OFFSETS
	.align		4
        /*0038*/ 	.byte	0x04, 0x1c
        /*003a*/ 	.short	(.L_50 - .L_49)


	//   ....[0]....
.L_49:
        /*003c*/ 	.word	0x00000f20


	//----- nvinfo : EIATTR_CRS_STACK_SIZE
	.align		4
.L_50:
        /*0040*/ 	.byte	0x04, 0x1e
        /*0042*/ 	.short	(.L_52 - .L_51)
.L_51:
        /*0044*/ 	.word	0x00000000


	//----- nvinfo : EIATTR_CBANK_PARAM_SIZE
	.align		4
.L_52:
        /*0048*/ 	.byte	0x03, 0x19
        /*004a*/ 	.short	0x0010


	//----- nvinfo : EIATTR_PARAM_CBANK
	.align		4
        /*004c*/ 	.byte	0x04, 0x0a
        /*004e*/ 	.short	(.L_54 - .L_53)
	.align		4
.L_53:
        /*0050*/ 	.word	index@(.nv.constant0._Z7G_srandP17curandStateXORWOWm)
        /*0054*/ 	.short	0x0380
        /*0056*/ 	.short	0x0010


	//----- nvinfo : EIATTR_SW_WAR
	.align		4
.L_54:
        /*0058*/ 	.byte	0x04, 0x36
        /*005a*/ 	.short	(.L_56 - .L_55)
.L_55:
        /*005c*/ 	.word	0x00000008
.L_56:


//--------------------- .nv.callgraph             --------------------------
	.section	.nv.callgraph,"",@"SHT_CUDA_CALLGRAPH"
	.align	4
	.sectionentsize	8
	.align		4
        /*0000*/ 	.word	0x00000000
	.align		4
        /*0004*/ 	.word	0xffffffff
	.align		4
        /*0008*/ 	.word	0x00000000
	.align		4
        /*000c*/ 	.word	0xfffffffe
	.align		4
        /*0010*/ 	.word	0x00000000
	.align		4
        /*0014*/ 	.word	0xfffffffd
	.align		4
        /*0018*/ 	.word	0x00000000
	.align		4
        /*001c*/ 	.word	0xfffffffc


//--------------------- .nv.constant4             --------------------------
	.section	.nv.constant4,"a",@progbits
	.align	8
	.align		8
.nv.constant4:
        /*0000*/ 	.dword	precalc_xorwow_matrix
	.align		8
        /*0008*/ 	.dword	precalc_xorwow_offset_matrix
	.align		8
        /*0010*/ 	.dword	mrg32k3aM1
	.align		8
        /*0018*/ 	.dword	mrg32k3aM2
	.align		8
        /*0020*/ 	.dword	mrg32k3aM1SubSeq
	.align		8
        /*0028*/ 	.dword	mrg32k3aM2SubSeq
	.align		8
        /*0030*/ 	.dword	mrg32k3aM1Seq
	.align		8
        /*0038*/ 	.dword	mrg32k3aM2Seq


//--------------------- .nv.constant3             --------------------------
	.section	.nv.constant3,"a",@progbits
	.align	8
.nv.constant3:
	.type		__cr_lgamma_table,@object
	.size		__cr_lgamma_table,(.L_8 - __cr_lgamma_table)
__cr_lgamma_table:
        /*0000*/ 	.byte	0x00, 0x00, 0x00, 0x00, 0x00, 0x00, 0x00, 0x00, 0x00, 0x00, 0x00, 0x00, 0x00, 0x00, 0x00, 0x00
        /*0010*/ 	.byte	0xef, 0x39, 0xfa, 0xfe, 0x42, 0x2e, 0xe6, 0x3f, 0x02, 0x20, 0x2a, 0xfa, 0x0b, 0xab, 0xfc, 0x3f
        /*0020*/ 	.byte	0xf9, 0x2c, 0x92, 0x7c, 0xa7, 0x6c, 0x09, 0x40, 0xc9, 0x79, 0x44, 0x3c, 0x64, 0x26, 0x13, 0x40
        /*0030*/ 	.byte	0xca, 0x01, 0xcf, 0x3a, 0x27, 0x51, 0x1a, 0x40, 0x30, 0xcc, 0x2d, 0xf3, 0xe1, 0x0c, 0x21, 0x40
        /*0040*/ 	.byte	0x0d, 0xb7, 0xfc, 0x82, 0x8e, 0x35, 0x25, 0x40
.L_8:


//--------------------- .text._Z9getPointsPiS_S_iP17curandStateXORWOW --------------------------
	.section	.text._Z9getPointsPiS_S_iP17curandStateXORWOW,"ax",@progbits
	.align	128
        .global         _Z9getPointsPiS_S_iP17curandStateXORWOW
        .type           _Z9getPointsPiS_S_iP17curandStateXORWOW,@function
        .size           _Z9getPointsPiS_S_iP17curandStateXORWOW,(.L_x_20 - _Z9getPointsPiS_S_iP17curandStateXORWOW)
        .other          _Z9getPointsPiS_S_iP17curandStateXORWOW,@"STO_CUDA_ENTRY STV_DEFAULT"
_Z9getPointsPiS_S_iP17curandStateXORWOW:
.text._Z9getPointsPiS_S_iP17curandStateXORWOW:
[----:B------:R-:W-:Y:S01]  /*0000*/  LDC R1, c[0x0][0x37c] ;  /* 0x0000df00ff017b82 */ /* 0x000fe20000000800 */
[----:B------:R-:W0:Y:S01]  /*0010*/  S2R R3, SR_TID.X ;  /* 0x0000000000037919 */ /* 0x000e220000002100 */
[----:B------:R-:W1:Y:S01]  /*0020*/  LDCU.64 UR8, c[0x0][0x358] ;  /* 0x00006b00ff0877ac */ /* 0x000e620008000a00 */
[----:B------:R-:W-:Y:S01]  /*0030*/  BSSY.RECONVERGENT B0, `(.L_x_0) ;  /* 0x00000b5000007945 */ /* 0x000fe20003800200 */
[----:B------:R-:W2:Y:S01]  /*0040*/  S2R R0, SR_CTAID.X ;  /* 0x0000000000007919 */ /* 0x000ea20000002500 */
[----:B0-----:R-:W-:-:S13]  /*0050*/  ISETP.NE.AND P0, PT, R3, RZ, PT ;  /* 0x000000ff0300720c */ /* 0x001fda0003f05270 */
[----:B-12---:R-:W-:Y:S05]  /*0060*/  @!P0 BRA `(.L_x_1) ;  /* 0x0000000800c48947 */ /* 0x006fea0003800000 */
[----:B------:R-:W0:Y:S01]  /*0070*/  S2UR UR5, SR_CgaCtaId ;  /* 0x00000000000579c3 */ /* 0x000e220000008800 */
[----:B------:R-:W1:Y:S01]  /*0080*/  LDCU UR6, c[0x0][0x398] ;  /* 0x00007300ff0677ac */ /* 0x000e620008000800 */
[----:B------:R-:W-:Y:S01]  /*0090*/  IMAD.MOV.U32 R2, RZ, RZ, RZ ;  /* 0x000000ffff027224 */ /* 0x000fe200078e00ff */
[----:B------:R-:W-:Y:S01]  /*00a0*/  UMOV UR4, 0x400 ;  /* 0x0000040000047882 */ /* 0x000fe20000000000 */
[----:B-1----:R-:W-:Y:S02]  /*00b0*/  UISETP.GE.AND UP0, UPT, UR6, 0x1, UPT ;  /* 0x000000010600788c */ /* 0x002fe4000bf06270 */
[----:B0-----:R-:W-:-:S06]  /*00c0*/  ULEA UR4, UR5, UR4, 0x18 ;  /* 0x0000000405047291 */ /* 0x001fcc000f8ec0ff */
[----:B------:R-:W-:Y:S01]  /*00d0*/  LEA R25, R3, UR4, 0x2 ;  /* 0x0000000403197c11 */ /* 0x000fe2000f8e10ff */
[----:B------:R-:W-:Y:S06]  /*00e0*/  BRA.U !UP0, `(.L_x_2) ;  /* 0x0000000908a07547 */ /* 0x000fec000b800000 */
[----:B------:R-:W0:Y:S02]  /*00f0*/  LDC.64 R6, c[0x0][0x3a0] ;  /* 0x0000e800ff067b82 */ /* 0x000e240000000a00 */
[----:B0-----:R-:W-:-:S05]  /*0100*/  IMAD.WIDE.U32 R6, R3, 0x30, R6 ;  /* 0x0000003003067825 */ /* 0x001fca00078e0006 */
[----:B------:R0:W5:Y:S04]  /*0110*/  LDG.E R27, desc[UR8][R6.64+0x20] ;  /* 0x00002008061b7981 */ /* 0x000168000c1e1900 */
[----:B------:R0:W5:Y:S04]  /*0120*/  LDG.E.64 R8, desc[UR8][R6.64+0x28] ;  /* 0x0000280806087981 */ /* 0x000168000c1e1b00 */
[----:B------:R0:W5:Y:S04]  /*0130*/  LDG.E.64 R10, desc[UR8][R6.64+0x18] ;  /* 0x00001808060a7981 */ /* 0x000168000c1e1b00 */
[----:B------:R0:W5:Y:S04]  /*0140*/  LDG.E.64 R12, desc[UR8][R6.64] ;  /* 0x00000008060c7981 */ /* 0x000168000c1e1b00 */
[----:B------:R0:W5:Y:S04]  /*0150*/  LDG.E.64 R14, desc[UR8][R6.64+0x8] ;  /* 0x00000808060e7981 */ /* 0x000168000c1e1b00 */
[----:B------:R0:W5:Y:S01]  /*0160*/  LDG.E.64 R16, desc[UR8][R6.64+0x10] ;  /* 0x0000100806107981 */ /* 0x000162000c1e1b00 */
[----:B------:R-:W-:Y:S01]  /*0170*/  UISETP.GE.U32.AND UP1, UPT, UR6, 0x4, UPT ;  /* 0x000000040600788c */ /* 0x000fe2000bf26070 */
[----:B------:R-:W-:Y:S01]  /*0180*/  IMAD.MOV.U32 R2, RZ, RZ, RZ ;  /* 0x000000ffff027224 */ /* 0x000fe200078e00ff */
[----:B------:R-:W-:-:S04]  /*0190*/  ULOP3.LUT UR4, UR6, 0x3, URZ, 0xc0, !UPT ;  /* 0x0000000306047892 */ /* 0x000fc8000f8ec0ff */
[----:B------:R-:W-:-:S03]  /*01a0*/  UISETP.NE.AND UP0, UPT, UR4, URZ, UPT ;  /* 0x000000ff0400728c */ /* 0x000fc6000bf05270 */
[----:B0-----:R-:W-:Y:S08]  /*01b0*/  BRA.U !UP1, `(.L_x_3) ;  /* 0x0000000509b07547 */ /* 0x001ff0000b800000 */
[----:B------:R-:W-:Y:S01]  /*01c0*/  ULOP3.LUT UR5, UR6, 0x7ffffffc, URZ, 0xc0, !UPT ;  /* 0x7ffffffc06057892 */ /* 0x000fe2000f8ec0ff */
[----:B------:R-:W-:-:S03]  /*01d0*/  IMAD.MOV.U32 R2, RZ, RZ, RZ ;  /* 0x000000ffff027224 */ /* 0x000fc600078e00ff */
[----:B------:R-:W-:-:S12]  /*01e0*/  UIADD3 UR5, UPT, UPT, -UR5, URZ, URZ ;  /* 0x000000ff05057290 */ /* 0x000fd8000fffe1ff */
.L_x_4:
[----:B-----5:R-:W-:Y:S01]  /*01f0*/  SHF.R.U32.HI R4, RZ, 0x2, R13 ;  /* 0x00000002ff047819 */ /* 0x020fe2000001160d */
[----:B------:R-:W-:Y:S01]  /*0200*/  IMAD.SHL.U32 R18, R17, 0x10, RZ ;  /* 0x0000001011127824 */ /* 0x000fe200078e00ff */
[----:B------:R-:W-:Y:S01]  /*0210*/  SHF.R.U32.HI R24, RZ, 0x2, R17 ;  /* 0x00000002ff187819 */ /* 0x000fe20000011611 */
[----:B------:R-:W-:Y:S01]  /*0220*/  IMAD.MOV.U32 R22, RZ, RZ, 0x2f800000 ;  /* 0x2f800000ff167424 */ /* 0x000fe200078e00ff */
[----:B------:R-:W-:Y:S01]  /*0230*/  LOP3.LUT R4, R4, R13, RZ, 0x3c, !PT ;  /* 0x0000000d04047212 */ /* 0x000fe200078e3cff */
[----:B------:R-:W-:Y:S01]  /*0240*/  UIADD3 UR5, UPT, UPT, UR5, 0x4, URZ ;  /* 0x0000000405057890 */ /* 0x000fe2000fffe0ff */
[----:B------:R-:W-:Y:S02]  /*0250*/  SHF.R.U32.HI R13, RZ, 0x2, R14 ;  /* 0x00000002ff0d7819 */ /* 0x000fe4000001160e */
[----:B------:R-:W-:Y:S01]  /*0260*/  SHF.L.U32 R5, R4, 0x1, RZ ;  /* 0x0000000104057819 */ /* 0x000fe200000006ff */
[----:B------:R-:W-:Y:S01]  /*0270*/  UISETP.NE.AND UP1, UPT, UR5, URZ, UPT ;  /* 0x000000ff0500728c */ /* 0x000fe2000bf25270 */
[----:B------:R-:W-:-:S02]  /*0280*/  LOP3.LUT R13, R13, R14, RZ, 0x3c, !PT ;  /* 0x0000000e0d0d7212 */ /* 0x000fc400078e3cff */
[----:B------:R-:W-:Y:S02]  /*0290*/  LOP3.LUT R5, R17, R18, R5, 0x96, !PT ;  /* 0x0000001211057212 */ /* 0x000fe400078e9605 */
[----:B------:R-:W-:Y:S02]  /*02a0*/  SHF.R.U32.HI R14, RZ, 0x2, R15 ;  /* 0x00000002ff0e7819 */ /* 0x000fe4000001160f */
[----:B------:R-:W-:Y:S01]  /*02b0*/  LOP3.LUT R23, R5, R4, RZ, 0x3c, !PT ;  /* 0x0000000405177212 */ /* 0x000fe200078e3cff */
[----:B------:R-:W-:Y:S01]  /*02c0*/  IMAD.SHL.U32 R5, R13, 0x2, RZ ;  /* 0x000000020d057824 */ /* 0x000fe200078e00ff */
[----:B------:R-:W-:Y:S02]  /*02d0*/  LOP3.LUT R14, R14, R15, RZ, 0x3c, !PT ;  /* 0x0000000f0e0e7212 */ /* 0x000fe400078e3cff */
[----:B------:R-:W-:Y:S01]  /*02e0*/  SHF.R.U32.HI R15, RZ, 0x2, R16 ;  /* 0x00000002ff0f7819 */ /* 0x000fe20000011610 */
[----:B------:R-:W-:Y:S01]  /*02f0*/  IMAD.SHL.U32 R4, R23, 0x10, RZ ;  /* 0x0000001017047824 */ /* 0x000fe200078e00ff */
[----:B------:R-:W-:-:S02]  /*0300*/  SHF.R.U32.HI R26, RZ, 0x2, R23 ;  /* 0x00000002ff1a7819 */ /* 0x000fc40000011617 */
[----:B------:R-:W-:Y:S02]  /*0310*/  LOP3.LUT R16, R15, R16, RZ, 0x3c, !PT ;  /* 0x000000100f107212 */ /* 0x000fe400078e3cff */
[----:B------:R-:W-:Y:S01]  /*0320*/  LOP3.LUT R4, R13, R5, R4, 0x96, !PT ;  /* 0x000000050d047212 */ /* 0x000fe200078e9604 */
[----:B------:R-:W-:-:S03]  /*0330*/  IMAD.SHL.U32 R13, R14, 0x2, RZ ;  /* 0x000000020e0d7824 */ /* 0x000fc600078e00ff */
[----:B------:R-:W-:-:S04]  /*0340*/  LOP3.LUT R21, R4, R23, RZ, 0x3c, !PT ;  /* 0x0000001704157212 */ /* 0x000fc800078e3cff */
[C---:B------:R-:W-:Y:S02]  /*0350*/  IADD3 R4, PT, PT, R12.reuse, 0xb0f8a, R21 ;  /* 0x000b0f8a0c047810 */ /* 0x040fe40007ffe015 */
[C---:B------:R-:W-:Y:S02]  /*0360*/  SHF.L.U32 R18, R21.reuse, 0x4, RZ ;  /* 0x0000000415127819 */ /* 0x040fe400000006ff */
[----:B------:R-:W-:Y:S02]  /*0370*/  I2FP.F32.U32 R5, R4 ;  /* 0x0000000400057245 */ /* 0x000fe40000201000 */
[----:B------:R-:W-:Y:S02]  /*0380*/  LOP3.LUT R13, R21, R18, R13, 0x96, !PT ;  /* 0x00000012150d7212 */ /* 0x000fe400078e960d */
[----:B------:R-:W-:Y:S01]  /*0390*/  IADD3 R4, PT, PT, R12, 0x587c5, R23 ;  /* 0x000587c50c047810 */ /* 0x000fe20007ffe017 */
[----:B------:R-:W-:Y:S01]  /*03a0*/  FFMA R15, R5, R22, 1.1641532182693481445e-10 ;  /* 0x2f000000050f7423 */ /* 0x000fe20000000016 */
[----:B------:R-:W-:Y:S01]  /*03b0*/  LOP3.LUT R5, R13, R14, RZ, 0x3c, !PT ;  /* 0x0000000e0d057212 */ /* 0x000fe200078e3cff */
[----:B------:R-:W-:Y:S01]  /*03c0*/  IMAD.SHL.U32 R14, R16, 0x2, RZ ;  /* 0x00000002100e7824 */ /* 0x000fe200078e00ff */
[----:B------:R-:W-:Y:S01]  /*03d0*/  I2FP.F32.U32 R13, R4 ;  /* 0x00000004000d7245 */ /* 0x000fe20000201000 */
[----:B------:R-:W0:Y:S01]  /*03e0*/  F2F.F64.F32 R18, R15 ;  /* 0x0000000f00127310 */ /* 0x000e220000201800 */
[----:B------:R-:W-:Y:S01]  /*03f0*/  LOP3.LUT R23, R26, R23, RZ, 0x3c, !PT ;  /* 0x000000171a177212 */ /* 0x000fe200078e3cff */
[----:B------:R-:W-:Y:S01]  /*0400*/  IMAD.SHL.U32 R29, R5, 0x10, RZ ;  /* 0x00000010051d7824 */ /* 0x000fe200078e00ff */
[----:B------:R-:W-:Y:S01]  /*0410*/  SHF.R.U32.HI R26, RZ, 0x2, R5 ;  /* 0x00000002ff1a7819 */ /* 0x000fe20000011605 */
[----:B------:R-:W-:-:S03]  /*0420*/  FFMA R4, R13, R22, 1.1641532182693481445e-10 ;  /* 0x2f0000000d047423 */ /* 0x000fc60000000016 */
[----:B------:R-:W-:Y:S02]  /*0430*/  LOP3.LUT R20, R16, R14, R29, 0x96, !PT ;  /* 0x0000000e10147212 */ /* 0x000fe400078e961d */
[----:B------:R-:W-:Y:S02]  /*0440*/  LOP3.LUT R14, R24, R17, RZ, 0x3c, !PT ;  /* 0x00000011180e7212 */ /* 0x000fe400078e3cff */
[----:B------:R-:W-:Y:S01]  /*0450*/  LOP3.LUT R13, R20, R5, RZ, 0x3c, !PT ;  /* 0x00000005140d7212 */ /* 0x000fe200078e3cff */
[----:B------:R1:W2:Y:S02]  /*0460*/  F2F.F64.F32 R16, R4 ;  /* 0x0000000400107310 */ /* 0x0002a40000201800 */
[----:B------:R-:W-:Y:S01]  /*0470*/  IMAD.SHL.U32 R24, R14, 0x2, RZ ;  /* 0x000000020e187824 */ /* 0x000fe200078e00ff */
[----:B0-----:R-:W-:Y:S01]  /*0480*/  DMUL R18, R18, R18 ;  /* 0x0000001212127228 */ /* 0x001fe20000000000 */
[----:B------:R-:W-:Y:S01]  /*0490*/  IMAD.SHL.U32 R20, R13, 0x10, RZ ;  /* 0x000000100d147824 */ /* 0x000fe200078e00ff */
[----:B------:R-:W-:-:S02]  /*04a0*/  IADD3 R15, PT, PT, R12, 0x161f14, R13 ;  /* 0x00161f140c0f7810 */ /* 0x000fc40007ffe00d */
[----:B-1----:R-:W-:Y:S02]  /*04b0*/  IADD3 R4, PT, PT, R12, 0x10974f, R5 ;  /* 0x0010974f0c047810 */ /* 0x002fe40007ffe005 */
[----:B------:R-:W-:Y:S02]  /*04c0*/  LOP3.LUT R29, R13, R20, R24, 0x96, !PT ;  /* 0x000000140d1d7212 */ /* 0x000fe400078e9618 */
[----:B------:R-:W-:Y:S02]  /*04d0*/  I2FP.F32.U32 R15, R15 ;  /* 0x0000000f000f7245 */ /* 0x000fe40000201000 */
[----:B------:R-:W-:Y:S01]  /*04e0*/  LOP3.LUT R14, R29, R14, RZ, 0x3c, !PT ;  /* 0x0000000e1d0e7212 */ /* 0x000fe200078e3cff */
[----:B--2---:R-:W-:Y:S01]  /*04f0*/  DFMA R18, R16, R16, R18 ;  /* 0x000000101012722b */ /* 0x004fe20000000012 */
[----:B------:R-:W-:Y:S01]  /*0500*/  SHF.L.U32 R17, R23, 0x1, RZ ;  /* 0x0000000117117819 */ /* 0x000fe200000006ff */
[----:B------:R-:W-:Y:S02]  /*0510*/  FFMA R16, R15, R22, 1.1641532182693481445e-10 ;  /* 0x2f0000000f107423 */ /* 0x000fe40000000016 */
[----:B------:R-:W-:Y:S01]  /*0520*/  IMAD.SHL.U32 R20, R14, 0x10, RZ ;  /* 0x000000100e147824 */ /* 0x000fe200078e00ff */
[----:B------:R-:W-:-:S02]  /*0530*/  I2FP.F32.U32 R15, R4 ;  /* 0x00000004000f7245 */ /* 0x000fc40000201000 */
[----:B------:R-:W-:Y:S01]  /*0540*/  SHF.R.U32.HI R4, RZ, 0x2, R21 ;  /* 0x00000002ff047819 */ /* 0x000fe20000011615 */
[----:B------:R-:W-:Y:S01]  /*0550*/  DSETP.GEU.AND P1, PT, R18, 1, PT ;  /* 0x3ff000001200742a */ /* 0x000fe20003f2e000 */
[----:B------:R-:W-:Y:S01]  /*0560*/  LOP3.LUT R29, R23, R17, R20, 0x96, !PT ;  /* 0x00000011171d7212 */ /* 0x000fe200078e9614 */
[----:B------:R-:W-:Y:S01]  /*0570*/  FFMA R23, R15, R22, 1.1641532182693481445e-10 ;  /* 0x2f0000000f177423 */ /* 0x000fe20000000016 */
[----:B------:R-:W0:Y:S01]  /*0580*/  F2F.F64.F32 R16, R16 ;  /* 0x0000001000107310 */ /* 0x000e220000201800 */
[----:B------:R-:W-:Y:S02]  /*0590*/  LOP3.LUT R21, R4, R21, RZ, 0x3c, !PT ;  /* 0x0000001504157212 */ /* 0x000fe400078e3cff */
[----:B------:R-:W-:-:S03]  /*05a0*/  LOP3.LUT R15, R29, R14, RZ, 0x3c, !PT ;  /* 0x0000000e1d0f7212 */ /* 0x000fc600078e3cff */
[----:B------:R-:W-:Y:S02]  /*05b0*/  IMAD.SHL.U32 R20, R21, 0x2, RZ ;  /* 0x0000000215147824 */ /* 0x000fe400078e00ff */
[C---:B------:R-:W-:Y:S01]  /*05c0*/  IMAD.SHL.U32 R4, R15.reuse, 0x10, RZ ;  /* 0x000000100f047824 */ /* 0x040fe200078e00ff */
[----:B------:R-:W1:Y:S04]  /*05d0*/  F2F.F64.F32 R18, R23 ;  /* 0x0000001700127310 */ /* 0x000e680000201800 */
[----:B------:R-:W-:Y:S02]  /*05e0*/  LOP3.LUT R24, R15, R4, R20, 0x96, !PT ;  /* 0x000000040f187212 */ /* 0x000fe400078e9614 */
[----:B------:R-:W-:Y:S01]  /*05f0*/  LOP3.LUT R20, R26, R5, RZ, 0x3c, !PT ;  /* 0x000000051a147212 */ /* 0x000fe200078e3cff */
[----:B0-----:R-:W-:Y:S01]  /*0600*/  DMUL R4, R16, R16 ;  /* 0x0000001010047228 */ /* 0x001fe20000000000 */
[----:B------:R-:W-:-:S02]  /*0610*/  LOP3.LUT R16, R24, R21, RZ, 0x3c, !PT ;  /* 0x0000001518107212 */ /* 0x000fc400078e3cff */
[----:B------:R-:W-:Y:S01]  /*0620*/  IADD3 R17, PT, PT, R12, 0x212e9e, R15 ;  /* 0x00212e9e0c117810 */ /* 0x000fe20007ffe00f */
[----:B------:R-:W-:Y:S01]  /*0630*/  IMAD.SHL.U32 R24, R20, 0x2, RZ ;  /* 0x0000000214187824 */ /* 0x000fe200078e00ff */
[----:B------:R-:W-:Y:S02]  /*0640*/  SHF.L.U32 R21, R16, 0x4, RZ ;  /* 0x0000000410157819 */ /* 0x000fe400000006ff */
[----:B------:R-:W-:Y:S01]  /*0650*/  I2FP.F32.U32 R17, R17 ;  /* 0x0000001100117245 */ /* 0x000fe20000201000 */
[----:B-1----:R-:W-:Y:S01]  /*0660*/  DFMA R4, R18, R18, R4 ;  /* 0x000000121204722b */ /* 0x002fe20000000004 */
[----:B------:R-:W-:Y:S02]  /*0670*/  LOP3.LUT R21, R20, R24, R21, 0x96, !PT ;  /* 0x0000001814157212 */ /* 0x000fe400078e9615 */
[C---:B------:R-:W-:Y:S01]  /*0680*/  IADD3 R19, PT, PT, R12.reuse, 0x1ba6d9, R14 ;  /* 0x001ba6d90c137810 */ /* 0x040fe20007ffe00e */
[----:B------:R-:W-:Y:S01]  /*0690*/  FFMA R23, R17, R22, 1.1641532182693481445e-10 ;  /* 0x2f00000011177423 */ /* 0x000fe20000000016 */
[C---:B------:R-:W-:Y:S01]  /*06a0*/  IADD3 R18, PT, PT, R12.reuse, 0x26b663, R16 ;  /* 0x0026b6630c127810 */ /* 0x040fe20007ffe010 */
[----:B------:R-:W-:Y:S01]  /*06b0*/  VIADD R12, R12, 0x2c3e28 ;  /* 0x002c3e280c0c7836 */ /* 0x000fe20000000000 */
[----:B------:R-:W-:Y:S01]  /*06c0*/  LOP3.LUT R17, R21, R16, RZ, 0x3c, !PT ;  /* 0x0000001015117212 */ /* 0x000fe200078e3cff */
[----:B------:R-:W-:Y:S01]  /*06d0*/  DSETP.GEU.AND P0, PT, R4, 1, PT ;  /* 0x3ff000000400742a */ /* 0x000fe20003f0e000 */
[----:B------:R-:W-:Y:S01]  /*06e0*/  I2FP.F32.U32 R19, R19 ;  /* 0x0000001300137245 */ /* 0x000fe20000201000 */
[----:B------:R-:W0:Y:S01]  /*06f0*/  F2F.F64.F32 R20, R23 ;  /* 0x0000001700147310 */ /* 0x000e220000201800 */
[----:B------:R-:W-:Y:S01]  /*0700*/  I2FP.F32.U32 R29, R18 ;  /* 0x00000012001d7245 */ /* 0x000fe20000201000 */
[----:B------:R-:W-:-:S02]  /*0710*/  IMAD.IADD R26, R17, 0x1, R12 ;  /* 0x00000001111a7824 */ /* 0x000fc400078e020c */
[----:B------:R-:W-:-:S03]  /*0720*/  FFMA R24, R19, R22, 1.1641532182693481445e-10 ;  /* 0x2f00000013187423 */ /* 0x000fc60000000016 */
[----:B------:R-:W-:Y:S01]  /*0730*/  I2FP.F32.U32 R19, R26 ;  /* 0x0000001a00137245 */ /* 0x000fe20000201000 */
[----:B------:R-:W1:Y:S04]  /*0740*/  F2F.F64.F32 R4, R24 ;  /* 0x0000001800047310 */ /* 0x000e680000201800 */
[-C--:B------:R-:W-:Y:S01]  /*0750*/  FFMA R26, R19, R22.reuse, 1.1641532182693481445e-10 ;  /* 0x2f000000131a7423 */ /* 0x080fe20000000016 */
[----:B------:R-:W-:Y:S01]  /*0760*/  FFMA R22, R29, R22, 1.1641532182693481445e-10 ;  /* 0x2f0000001d167423 */ /* 0x000fe20000000016 */
[----:B0-----:R-:W-:Y:S02]  /*0770*/  DMUL R20, R20, R20 ;  /* 0x0000001414147228 */ /* 0x001fe40000000000 */
[----:B------:R-:W0:Y:S06]  /*0780*/  F2F.F64.F32 R18, R26 ;  /* 0x0000001a00127310 */ /* 0x000e2c0000201800 */
[----:B-1----:R-:W-:-:S02]  /*0790*/  DFMA R20, R4, R4, R20 ;  /* 0x000000040414722b */ /* 0x002fc40000000014 */
[----:B------:R-:W1:Y:S01]  /*07a0*/  F2F.F64.F32 R22, R22 ;  /* 0x0000001600167310 */ /* 0x000e620000201800 */
[----:B------:R-:W-:Y:S02]  /*07b0*/  VIADD R4, R2, 0x1 ;  /* 0x0000000102047836 */ /* 0x000fe40000000000 */
[----:B------:R-:W-:Y:S01]  /*07c0*/  @P1 IMAD.MOV R4, RZ, RZ, R2 ;  /* 0x000000ffff041224 */ /* 0x000fe200078e0202 */
[----:B0-----:R-:W-:-:S04]  /*07d0*/  DMUL R18, R18, R18 ;  /* 0x0000001212127228 */ /* 0x001fc80000000000 */
[----:B------:R-:W-:Y:S01]  /*07e0*/  IADD3 R2, PT, PT, R4, 0x1, RZ ;  /* 0x0000000104027810 */ /* 0x000fe20007ffe0ff */
[----:B------:R-:W-:Y:S01]  /*07f0*/  DSETP.GEU.AND P1, PT, R20, 1, PT ;  /* 0x3ff000001400742a */ /* 0x000fe20003f2e000 */
[----:B------:R-:W-:-:S04]  /*0800*/  @P0 IMAD.MOV R2, RZ, RZ, R4 ;  /* 0x000000ffff020224 */ /* 0x000fc800078e0204 */
[----:B------:R-:W-:Y:S01]  /*0810*/  VIADD R4, R2, 0x1 ;  /* 0x0000000102047836 */ /* 0x000fe20000000000 */
[----:B-1----:R-:W-:-:S08]  /*0820*/  DFMA R18, R22, R22, R18 ;  /* 0x000000161612722b */ /* 0x002fd00000000012 */
[----:B------:R-:W-:Y:S01]  /*0830*/  DSETP.GEU.AND P0, PT, R18, 1, PT ;  /* 0x3ff000001200742a */ /* 0x000fe20003f0e000 */
[----:B------:R-:W-:-:S04]  /*0840*/  @P1 IMAD.MOV R4, RZ, RZ, R2 ;  /* 0x000000ffff041224 */ /* 0x000fc800078e0202 */
[----:B------:R-:W-:-:S09]  /*0850*/  VIADD R2, R4, 0x1 ;  /* 0x0000000104027836 */ /* 0x000fd20000000000 */
[----:B------:R-:W-:Y:S01]  /*0860*/  @P0 IADD3 R2, PT, PT, R4, RZ, RZ ;  /* 0x000000ff04020210 */ /* 0x000fe20007ffe0ff */
[----:B------:R-:W-:Y:S06]  /*0870*/  BRA.U UP1, `(.L_x_4) ;  /* 0xfffffff9015c7547 */ /* 0x000fec000b83ffff */
.L_x_3:
[----:B------:R-:W-:Y:S05]  /*0880*/  BRA.U !UP0, `(.L_x_5) ;  /* 0x0000000108a07547 */ /* 0x000fea000b800000 */
[----:B-----5:R-:W-:Y:S01]  /*0890*/  IMAD.MOV.U32 R4, RZ, RZ, R14 ;  /* 0x000000ffff047224 */ /* 0x020fe200078e000e */
[----:B------:R-:W-:Y:S01]  /*08a0*/  UIADD3 UR4, UPT, UPT, -UR4, URZ, URZ ;  /* 0x000000ff04047290 */ /* 0x000fe2000fffe1ff */
[----:B------:R-:W-:-:S11]  /*08b0*/  IMAD.MOV.U32 R5, RZ, RZ, R13 ;  /* 0x000000ffff057224 */ /* 0x000fd600078e000d */
.L_x_6:
[----:B------:R-:W-:Y:S01]  /*08c0*/  SHF.R.U32.HI R14, RZ, 0x2, R5 ;  /* 0x00000002ff0e7819 */ /* 0x000fe20000011605 */
[----:B------:R-:W-:Y:S01]  /*08d0*/  IMAD.SHL.U32 R18, R17, 0x10, RZ ;  /* 0x0000001011127824 */ /* 0x000fe200078e00ff */
[----:B------:R-:W-:Y:S01]  /*08e0*/  SHF.R.U32.HI R13, RZ, 0x2, R4 ;  /* 0x00000002ff0d7819 */ /* 0x000fe20000011604 */
[----:B------:R-:W-:Y:S01]  /*08f0*/  HFMA2 R21, -RZ, RZ, 0.1171875, 0 ;  /* 0x2f800000ff157431 */ /* 0x000fe200000001ff */
[----:B------:R-:W-:Y:S01]  /*0900*/  LOP3.LUT R5, R14, R5, RZ, 0x3c, !PT ;  /* 0x000000050e057212 */ /* 0x000fe200078e3cff */
[----:B------:R-:W-:Y:S01]  /*0910*/  UIADD3 UR4, UPT, UPT, UR4, 0x1, URZ ;  /* 0x0000000104047890 */ /* 0x000fe2000fffe0ff */
[----:B------:R-:W-:-:S03]  /*0920*/  LOP3.LUT R13, R13, R4, RZ, 0x3c, !PT ;  /* 0x000000040d0d7212 */ /* 0x000fc600078e3cff */
[----:B------:R-:W-:Y:S01]  /*0930*/  IMAD.SHL.U32 R14, R5, 0x2, RZ ;  /* 0x00000002050e7824 */ /* 0x000fe200078e00ff */
[----:B------:R-:W-:-:S04]  /*0940*/  UISETP.NE.AND UP0, UPT, UR4, URZ, UPT ;  /* 0x000000ff0400728c */ /* 0x000fc8000bf05270 */
[----:B------:R-:W-:Y:S02]  /*0950*/  LOP3.LUT R18, R17, R18, R14, 0x96, !PT ;  /* 0x0000001211127212 */ /* 0x000fe400078e960e */
[----:B------:R-:W-:Y:S02]  /*0960*/  MOV R14, R16 ;  /* 0x00000010000e7202 */ /* 0x000fe40000000f00 */
[----:B------:R-:W-:Y:S01]  /*0970*/  LOP3.LUT R16, R18, R5, RZ, 0x3c, !PT ;  /* 0x0000000512107212 */ /* 0x000fe200078e3cff */
[----:B------:R-:W-:-:S04]  /*0980*/  IMAD.SHL.U32 R5, R13, 0x2, RZ ;  /* 0x000000020d057824 */ /* 0x000fc800078e00ff */
[----:B------:R-:W-:-:S05]  /*0990*/  IMAD.SHL.U32 R4, R16, 0x10, RZ ;  /* 0x0000001010047824 */ /* 0x000fca00078e00ff */
[----:B------:R-:W-:Y:S02]  /*09a0*/  LOP3.LUT R13, R13, R5, R4, 0x96, !PT ;  /* 0x000000050d0d7212 */ /* 0x000fe400078e9604 */
[C---:B------:R-:W-:Y:S01]  /*09b0*/  IADD3 R4, PT, PT, R12.reuse, 0x587c5, R16 ;  /* 0x000587c50c047810 */ /* 0x040fe20007ffe010 */
[----:B------:R-:W-:Y:S01]  /*09c0*/  VIADD R12, R12, 0xb0f8a ;  /* 0x000b0f8a0c0c7836 */ /* 0x000fe20000000000 */
[----:B------:R-:W-:Y:S02]  /*09d0*/  LOP3.LUT R13, R13, R16, RZ, 0x3c, !PT ;  /* 0x000000100d0d7212 */ /* 0x000fe400078e3cff */
[----:B------:R-:W-:-:S03]  /*09e0*/  I2FP.F32.U32 R4, R4 ;  /* 0x0000000400047245 */ /* 0x000fc60000201000 */
[----:B------:R-:W-:-:S05]  /*09f0*/  IMAD.IADD R5, R13, 0x1, R12 ;  /* 0x000000010d057824 */ /* 0x000fca00078e020c */
[----:B------:R-:W-:-:S05]  /*0a00*/  I2FP.F32.U32 R5, R5 ;  /* 0x0000000500057245 */ /* 0x000fca0000201000 */
[-C--:B------:R-:W-:Y:S01]  /*0a10*/  FFMA R20, R5, R21.reuse, 1.1641532182693481445e-10 ;  /* 0x2f00000005147423 */ /* 0x080fe20000000015 */
[----:B------:R-:W-:-:S03]  /*0a20*/  FFMA R5, R4, R21, 1.1641532182693481445e-10 ;  /* 0x2f00000004057423 */ /* 0x000fc60000000015 */
[----:B------:R-:W0:Y:S08]  /*0a30*/  F2F.F64.F32 R18, R20 ;  /* 0x0000001400127310 */ /* 0x000e300000201800 */
[----:B------:R-:W1:Y:S01]  /*0a40*/  F2F.F64.F32 R4, R5 ;  /* 0x0000000500047310 */ /* 0x000e620000201800 */
[----:B0-----:R-:W-:-:S08]  /*0a50*/  DMUL R18, R18, R18 ;  /* 0x0000001212127228 */ /* 0x001fd00000000000 */
[----:B-1----:R-:W-:Y:S01]  /*0a60*/  DFMA R18, R4, R4, R18 ;  /* 0x000000040412722b */ /* 0x002fe20000000012 */
[----:B------:R-:W-:Y:S01]  /*0a70*/  IMAD.MOV.U32 R5, RZ, RZ, R15 ;  /* 0x000000ffff057224 */ /* 0x000fe200078e000f */
[----:B------:R-:W-:Y:S01]  /*0a80*/  MOV R4, R14 ;  /* 0x0000000e00047202 */ /* 0x000fe20000000f00 */
[----:B------:R-:W-:Y:S02]  /*0a90*/  IMAD.MOV.U32 R15, RZ, RZ, R17 ;  /* 0x000000ffff0f7224 */ /* 0x000fe400078e0011 */
[----:B------:R-:W-:-:S03]  /*0aa0*/  IMAD.MOV.U32 R17, RZ, RZ, R13 ;  /* 0x000000ffff117224 */ /* 0x000fc600078e000d */
[----:B------:R-:W-:Y:S01]  /*0ab0*/  DSETP.GEU.AND P0, PT, R18, 1, PT ;  /* 0x3ff000001200742a */ /* 0x000fe20003f0e000 */
[----:B------:R-:W-:-:S13]  /*0ac0*/  VIADD R18, R2, 0x1 ;  /* 0x0000000102127836 */ /* 0x000fda0000000000 */
[----:B------:R-:W-:-:S04]  /*0ad0*/  @P0 IMAD.MOV R18, RZ, RZ, R2 ;  /* 0x000000ffff120224 */ /* 0x000fc800078e0202 */
[----:B------:R-:W-:Y:S01]  /*0ae0*/  IMAD.MOV.U32 R2, RZ, RZ, R18 ;  /* 0x000000ffff027224 */ /* 0x000fe200078e0012 */
[----:B------:R-:W-:Y:S06]  /*0af0*/  BRA.U UP0, `(.L_x_6) ;  /* 0xfffffffd00707547 */ /* 0x000fec000b83ffff */
[----:B------:R-:W-:-:S07]  /*0b00*/  IMAD.MOV.U32 R13, RZ, RZ, R5 ;  /* 0x000000ffff0d7224 */ /* 0x000fce00078e0005 */
.L_x_5:
[----:B-----5:R0:W-:Y:S04]  /*0b10*/  STG.E.64 desc[UR8][R6.64], R12 ;  /* 0x0000000c06007986 */ /* 0x0201e8000c101b08 */
[----:B------:R0:W-:Y:S04]  /*0b20*/  STG.E.64 desc[UR8][R6.64+0x8], R14 ;  /* 0x0000080e06007986 */ /* 0x0001e8000c101b08 */
[----:B------:R0:W-:Y:S04]  /*0b30*/  STG.E.64 desc[UR8][R6.64+0x10], R16 ;  /* 0x0000101006007986 */ /* 0x0001e8000c101b08 */
[----:B------:R0:W-:Y:S04]  /*0b40*/  STG.E.64 desc[UR8][R6.64+0x18], R10 ;  /* 0x0000180a06007986 */ /* 0x0001e8000c101b08 */
[----:B------:R0:W-:Y:S04]  /*0b50*/  STG.E.64 desc[UR8][R6.64+0x28], R8 ;  /* 0x0000280806007986 */ /* 0x0001e8000c101b08 */
[----:B------:R0:W-:Y:S02]  /*0b60*/  STG.E desc[UR8][R6.64+0x20], R27 ;  /* 0x0000201b06007986 */ /* 0x0001e4000c101908 */
.L_x_2:
[----:B------:R1:W-:Y:S02]  /*0b70*/  STS [R25], R2 ;  /* 0x0000000219007388 */ /* 0x0003e40000000800 */
.L_x_1:
[----:B------:R-:W-:Y:S05]  /*0b80*/  BSYNC.RECONVERGENT B0 ;  /* 0x0000000000007941 */ /* 0x000fea0003800200 */
.L_x_0:
[----:B------:R-:W-:Y:S01]  /*0b90*/  BAR.SYNC.DEFER_BLOCKING 0x0 ;  /* 0x0000000000007b1d */ /* 0x000fe20000010000 */
[----:B------:R-:W-:-:S05]  /*0ba0*/  ISETP.NE.AND P0, PT, R3, RZ, PT ;  /* 0x000000ff0300720c */ /* 0x000fca0003f05270 */
[----:B------:R-:W-:Y:S08]  /*0bb0*/  BSSY.RECONVERGENT B0, `(.L_x_7) ;  /* 0x0000079000007945 */ /* 0x000ff00003800200 */
[----:B------:R-:W-:Y:S05]  /*0bc0*/  @P0 BRA `(.L_x_8) ;  /* 0x0000000400dc0947 */ /* 0x000fea0003800000 */
[----:B------:R-:W2:Y:S01]  /*0bd0*/  S2UR UR5, SR_CgaCtaId ;  /* 0x00000000000579c3 */ /* 0x000ea20000008800 */
[----:B------:R-:W-:Y:S01]  /*0be0*/  UMOV UR4, 0x400 ;  /* 0x0000040000047882 */ /* 0x000fe20000000000 */
[----:B------:R-:W-:Y:S01]  /*0bf0*/  IMAD.MOV.U32 R24, RZ, RZ, 0x28 ;  /* 0x00000028ff187424 */ /* 0x000fe200078e00ff */
[----:B--2---:R-:W-:-:S04]  /*0c00*/  ULEA UR4, UR5, UR4, 0x18 ;  /* 0x0000000405047291 */ /* 0x004fc8000f8ec0ff */
[----:B------:R-:W-:-:S05]  /*0c10*/  UIADD3 UR5, UPT, UPT, UR4, 0x20, URZ ;  /* 0x0000002004057890 */ /* 0x000fca000fffe0ff */
[----:B0-----:R-:W1:Y:S01]  /*0c20*/  LDS.128 R12, [UR4] ;  /* 0x00000004ff0c7984 */ /* 0x001e620008000c00 */
[----:B------:R-:W-:-:S03]  /*0c30*/  IMAD.U32 R19, RZ, RZ, UR5 ;  /* 0x00000005ff137e24 */ /* 0x000fc6000f8e00ff */
[----:B------:R-:W0:Y:S04]  /*0c40*/  LDS.128 R8, [UR4+0x10] ;  /* 0x00001004ff087984 */ /* 0x000e280008000c00 */
[----:B------:R-:W2:Y:S01]  /*0c50*/  LDS.128 R4, [UR4+0x20] ;  /* 0x00002004ff047984 */ /* 0x000ea20008000c00 */
[----:B-1----:R-:W-:-:S04]  /*0c60*/  IADD3 R2, PT, PT, R15, R14, R13 ;  /* 0x0000000e0f027210 */ /* 0x002fc80007ffe00d */
[----:B0-----:R-:W-:-:S04]  /*0c70*/  IADD3 R2, PT, PT, R9, R8, R2 ;  /* 0x0000000809027210 */ /* 0x001fc80007ffe002 */
[----:B------:R-:W-:-:S04]  /*0c80*/  IADD3 R2, PT, PT, R11, R10, R2 ;  /* 0x0000000a0b027210 */ /* 0x000fc80007ffe002 */
[----:B--2---:R-:W-:-:S04]  /*0c90*/  IADD3 R2, PT, PT, R5, R4, R2 ;  /* 0x0000000405027210 */ /* 0x004fc80007ffe002 */
[----:B------:R-:W-:Y:S01]  /*0ca0*/  IADD3 R16, PT, PT, R7, R6, R2 ;  /* 0x0000000607107210 */ /* 0x000fe20007ffe002 */
[----:B------:R-:W-:-:S07]  /*0cb0*/  HFMA2 R2, -RZ, RZ, 0, 1.9073486328125e-06 ;  /* 0x00000020ff027431 */ /* 0x000fce00000001ff */
.L_x_9:
[----:B------:R-:W-:Y:S04]  /*0cc0*/  LDS R19, [R19+0x10] ;  /* 0x0000100013137984 */ /* 0x000fe80000000800 */
[----:B------:R-:W0:Y:S04]  /*0cd0*/  LDS R25, [R2+UR4+0x14] ;  /* 0x0000140402197984 */ /* 0x000e280008000800 */
[----:B------:R-:W-:Y:S04]  /*0ce0*/  LDS R17, [R2+UR4+0x1c] ;  /* 0x00001c0402117984 */ /* 0x000fe80008000800 */
[----:B------:R-:W1:Y:S04]  /*0cf0*/  LDS R18, [R24+UR4+0x10] ;  /* 0x0000100418127984 */ /* 0x000e680008000800 */
[----:B------:R-:W2:Y:S04]  /*0d00*/  LDS.128 R12, [R2+UR4+0x20] ;  /* 0x00002004020c7984 */ /* 0x000ea80008000c00 */
[----:B------:R-:W3:Y:S04]  /*0d10*/  LDS R28, [R24+UR4+0x20] ;  /* 0x00002004181c7984 */ /* 0x000ee80008000800 */
[----:B------:R-:W4:Y:S04]  /*0d20*/  LDS.128 R8, [R2+UR4+0x30] ;  /* 0x0000300402087984 */ /* 0x000f280008000c00 */
[----:B------:R-:W-:Y:S04]  /*0d30*/  LDS R26, [R24+UR4+0x30] ;  /* 0x00003004181a7984 */ /* 0x000fe80008000800 */
[----:B------:R-:W5:Y:S04]  /*0d40*/  LDS.128 R4, [R2+UR4+0x40] ;  /* 0x0000400402047984 */ /* 0x000f680008000c00 */
[----:B------:R-:W5:Y:S04]  /*0d50*/  LDS R29, [R24+UR4+0x40] ;  /* 0x00004004181d7984 */ /* 0x000f680008000800 */
[----:B------:R-:W5:Y:S01]  /*0d60*/  LDS.128 R20, [R2+UR4+0x50] ;  /* 0x0000500402147984 */ /* 0x000f620008000c00 */
[----:B0-----:R-:W-:-:S03]  /*0d70*/  IADD3 R19, PT, PT, R25, R19, R16 ;  /* 0x0000001319137210 */ /* 0x001fc60007ffe010 */
[----:B------:R-:W0:Y:S01]  /*0d80*/  LDS R27, [R24+UR4+0x50] ;  /* 0x00005004181b7984 */ /* 0x000e220008000800 */
[----:B-1----:R-:W-:-:S03]  /*0d90*/  IADD3 R25, PT, PT, R17, R18, R19 ;  /* 0x0000001211197210 */ /* 0x002fc60007ffe013 */
[----:B------:R-:W1:Y:S01]  /*0da0*/  LDS.128 R16, [R2+UR4+0x60] ;  /* 0x0000600402107984 */ /* 0x000e620008000c00 */
[----:B--2---:R-:W-:-:S03]  /*0db0*/  IADD3 R12, PT, PT, R13, R12, R25 ;  /* 0x0000000c0d0c7210 */ /* 0x004fc60007ffe019 */
[----:B------:R-:W2:Y:S01]  /*0dc0*/  LDS R25, [R24+UR4+0x60] ;  /* 0x0000600418197984 */ /* 0x000ea20008000800 */
[----:B---3--:R-:W-:-:S03]  /*0dd0*/  IADD3 R28, PT, PT, R15, R28, R12 ;  /* 0x0000001c0f1c7210 */ /* 0x008fc60007ffe00c */
[----:B------:R-:W3:Y:S01]  /*0de0*/  LDS.128 R12, [R2+UR4+0x70] ;  /* 0x00007004020c7984 */ /* 0x000ee20008000c00 */
[----:B----4-:R-:W-:-:S03]  /*0df0*/  IADD3 R8, PT, PT, R9, R8, R28 ;  /* 0x0000000809087210 */ /* 0x010fc60007ffe01c */
[----:B------:R-:W4:Y:S01]  /*0e00*/  LDS R28, [R24+UR4+0x70] ;  /* 0x00007004181c7984 */ /* 0x000f220008000800 */
[----:B-----5:R-:W-:-:S03]  /*0e10*/  IADD3 R6, PT, PT, R11, R26, R8 ;  /* 0x0000001a0b067210 */ /* 0x020fc60007ffe008 */
[----:B------:R-:W5:Y:S01]  /*0e20*/  LDS.128 R8, [R2+UR4+0x80] ;  /* 0x0000800402087984 */ /* 0x000f620008000c00 */
[----:B------:R-:W-:-:S03]  /*0e30*/  IADD3 R4, PT, PT, R5, R4, R6 ;  /* 0x0000000405047210 */ /* 0x000fc60007ffe006 */
[----:B------:R-:W-:Y:S01]  /*0e40*/  LDS R26, [R24+UR4+0x80] ;  /* 0x00008004181a7984 */ /* 0x000fe20008000800 */
[----:B------:R-:W-:-:S03]  /*0e50*/  IADD3 R29, PT, PT, R7, R29, R4 ;  /* 0x0000001d071d7210 */ /* 0x000fc60007ffe004 */
[----:B------:R-:W5:Y:S01]  /*0e60*/  LDS.128 R4, [R2+UR4+0x90] ;  /* 0x0000900402047984 */ /* 0x000f620008000c00 */
[----:B------:R-:W-:-:S03]  /*0e70*/  IADD3 R20, PT, PT, R21, R20, R29 ;  /* 0x0000001415147210 */ /* 0x000fc60007ffe01d */
[----:B------:R-:W5:Y:S01]  /*0e80*/  LDS R29, [R24+UR4+0x90] ;  /* 0x00009004181d7984 */ /* 0x000f620008000800 */
[----:B0-----:R-:W-:-:S03]  /*0e90*/  IADD3 R27, PT, PT, R23, R27, R20 ;  /* 0x0000001b171b7210 */ /* 0x001fc60007ffe014 */
[----:B------:R-:W0:Y:S01]  /*0ea0*/  LDS.128 R20, [R2+UR4+0xa0] ;  /* 0x0000a00402147984 */ /* 0x000e220008000c00 */
[----:B-1----:R-:W-:-:S03]  /*0eb0*/  IADD3 R16, PT, PT, R17, R16, R27 ;  /* 0x0000001011107210 */ /* 0x002fc60007ffe01b */
[----:B------:R-:W1:Y:S01]  /*0ec0*/  LDS R27, [R24+UR4+0xa0] ;  /* 0x0000a004181b7984 */ /* 0x000e620008000800 */
[----:B--2---:R-:W-:-:S03]  /*0ed0*/  IADD3 R25, PT, PT, R19, R25, R16 ;  /* 0x0000001913197210 */ /* 0x004fc60007ffe010 */
[----:B------:R-:W2:Y:S01]  /*0ee0*/  LDS.128 R16, [R2+UR4+0xb0] ;  /* 0x0000b00402107984 */ /* 0x000ea20008000c00 */
[----:B---3--:R-:W-:-:S03]  /*0ef0*/  IADD3 R12, PT, PT, R13, R12, R25 ;  /* 0x0000000c0d0c7210 */ /* 0x008fc60007ffe019 */
[----:B------:R-:W3:Y:S01]  /*0f00*/  LDS R25, [R24+UR4+0xb0] ;  /* 0x0000b00418197984 */ /* 0x000ee20008000800 */
[----:B----4-:R-:W-:-:S03]  /*0f10*/  IADD3 R28, PT, PT, R15, R28, R12 ;  /* 0x0000001c0f1c7210 */ /* 0x010fc60007ffe00c */
[----:B------:R-:W4:Y:S01]  /*0f20*/  LDS.128 R12, [R2+UR4+0xc0] ;  /* 0x0000c004020c7984 */ /* 0x000f220008000c00 */
[----:B-----5:R-:W-:-:S03]  /*0f30*/  IADD3 R8, PT, PT, R9, R8, R28 ;  /* 0x0000000809087210 */ /* 0x020fc60007ffe01c */
[----:B------:R-:W5:Y:S01]  /*0f40*/  LDS R28, [R24+UR4+0xc0] ;  /* 0x0000c004181c7984 */ /* 0x000f620008000800 */
[----:B------:R-:W-:-:S03]  /*0f50*/  IADD3 R6, PT, PT, R11, R26, R8 ;  /* 0x0000001a0b067210 */ /* 0x000fc60007ffe008 */
[----:B------:R-:W5:Y:S01]  /*0f60*/  LDS.128 R8, [R2+UR4+0xd0] ;  /* 0x0000d00402087984 */ /* 0x000f620008000c00 */
[----:B------:R-:W-:-:S03]  /*0f70*/  IADD3 R4, PT, PT, R5, R4, R6 ;  /* 0x0000000405047210 */ /* 0x000fc60007ffe006 */
[----:B------:R-:W-:Y:S01]  /*0f80*/  LDS R26, [R24+UR4+0xd0] ;  /* 0x0000d004181a7984 */ /* 0x000fe20008000800 */
[----:B------:R-:W-:-:S03]  /*0f90*/  IADD3 R29, PT, PT, R7, R29, R4 ;  /* 0x0000001d071d7210 */ /* 0x000fc60007ffe004 */
        /* <DEDUP_REMOVED lines=14> */
[----:B------:R-:W5:Y:S01]  /*1080*/  LDS R28, [R24+UR4+0x110] ;  /* 0x00011004181c7984 */ /* 0x000f620008000800 */
[----:B------:R-:W-:-:S03]  /*1090*/  IADD3 R6, PT, PT, R11, R26, R8 ;  /* 0x0000001a0b067210 */ /* 0x000fc60007ffe008 */
[----:B------:R-:W5:Y:S01]  /*10a0*/  LDS.128 R8, [R2+UR4+0x120] ;  /* 0x0001200402087984 */ /* 0x000f620008000c00 */
[----:B------:R-:W-:-:S03]  /*10b0*/  IADD3 R4, PT, PT, R5, R4, R6 ;  /* 0x0000000405047210 */ /* 0x000fc60007ffe006 */
[----:B------:R-:W-:Y:S01]  /*10c0*/  LDS R26, [R24+UR4+0x120] ;  /* 0x00012004181a7984 */ /* 0x000fe20008000800 */
        /* <DEDUP_REMOVED lines=15> */
[----:B------:R1:W5:Y:S01]  /*11c0*/  LDS R28, [R24+UR4+0x160] ;  /* 0x00016004181c7984 */ /* 0x0003620008000800 */
[----:B0-----:R-:W-:Y:S01]  /*11d0*/  IADD3 R6, PT, PT, R11, R26, R8 ;  /* 0x0000001a0b067210 */ /* 0x001fe20007ffe008 */
[C---:B------:R-:W-:Y:S02]  /*11e0*/  VIADD R26, R24.reuse, UR4 ;  /* 0x00000004181a7c36 */ /* 0x040fe40008000000 */
[----:B------:R0:W0:Y:S01]  /*11f0*/  LDS.128 R8, [R2+UR4+0x170] ;  /* 0x0001700402087984 */ /* 0x0000220008000c00 */
[----:B-1----:R-:W-:Y:S01]  /*1200*/  VIADD R24, R24, 0x170 ;  /* 0x0000017018187836 */ /* 0x002fe20000000000 */
[----:B------:R-:W-:Y:S02]  /*1210*/  IADD3 R4, PT, PT, R5, R4, R6 ;  /* 0x0000000405047210 */ /* 0x000fe40007ffe006 */
[----:B------:R-:W1:Y:S02]  /*1220*/  LDS R26, [R26+0x170] ;  /* 0x000170001a1a7984 */ /* 0x000e640000000800 */
[----:B------:R-:W-:-:S02]  /*1230*/  IADD3 R4, PT, PT, R7, R29, R4 ;  /* 0x0000001d07047210 */ /* 0x000fc40007ffe004 */
[----:B------:R-:W-:Y:S02]  /*1240*/  ISETP.NE.AND P0, PT, R24, 0xff8, PT ;  /* 0x00000ff81800780c */ /* 0x000fe40003f05270 */
[----:B--2---:R-:W-:-:S04]  /*1250*/  IADD3 R4, PT, PT, R21, R20, R4 ;  /* 0x0000001415047210 */ /* 0x004fc80007ffe004 */
[----:B---3--:R-:W-:-:S04]  /*1260*/  IADD3 R4, PT, PT, R23, R27, R4 ;  /* 0x0000001b17047210 */ /* 0x008fc80007ffe004 */
[----:B----4-:R-:W-:-:S04]  /*1270*/  IADD3 R4, PT, PT, R17, R16, R4 ;  /* 0x0000001011047210 */ /* 0x010fc80007ffe004 */
[----:B-----5:R-:W-:Y:S01]  /*1280*/  IADD3 R4, PT, PT, R19, R25, R4 ;  /* 0x0000001913047210 */ /* 0x020fe20007ffe004 */
[C---:B------:R-:W-:Y:S02]  /*1290*/  VIADD R19, R2.reuse, UR4 ;  /* 0x0000000402137c36 */ /* 0x040fe40008000000 */
[----:B0-----:R-:W-:Y:S01]  /*12a0*/  VIADD R2, R2, 0x170 ;  /* 0x0000017002027836 */ /* 0x001fe20000000000 */
[----:B------:R-:W-:Y:S02]  /*12b0*/  IADD3 R4, PT, PT, R13, R12, R4 ;  /* 0x0000000c0d047210 */ /* 0x000fe40007ffe004 */
[----:B------:R-:W-:Y:S02]  /*12c0*/  IADD3 R19, PT, PT, R19, 0x170, RZ ;  /* 0x0000017013137810 */ /* 0x000fe40007ffe0ff */
[----:B------:R-:W-:-:S04]  /*12d0*/  IADD3 R4, PT, PT, R15, R28, R4 ;  /* 0x0000001c0f047210 */ /* 0x000fc80007ffe004 */
[----:B------:R-:W-:-:S04]  /*12e0*/  IADD3 R8, PT, PT, R9, R8, R4 ;  /* 0x0000000809087210 */ /* 0x000fc80007ffe004 */
[----:B-1----:R-:W-:Y:S01]  /*12f0*/  IADD3 R16, PT, PT, R11, R26, R8 ;  /* 0x0000001a0b107210 */ /* 0x002fe20007ffe008 */
[----:B------:R-:W-:Y:S06]  /*1300*/  @P0 BRA `(.L_x_9) ;  /* 0xfffffff8006c0947 */ /* 0x000fec000383ffff */
[----:B------:R-:W0:Y:S02]  /*1310*/  LDC.64 R4, c[0x0][0x390] ;  /* 0x0000e400ff047b82 */ /* 0x000e240000000a00 */
[----:B0-----:R-:W-:-:S05]  /*1320*/  IMAD.WIDE.U32 R4, R0, 0x4, R4 ;  /* 0x0000000400047825 */ /* 0x001fca00078e0004 */
[----:B------:R2:W-:Y:S02]  /*1330*/  STG.E desc[UR8][R4.64], R16 ;  /* 0x0000001004007986 */ /* 0x0005e4000c101908 */
.L_x_8:
[----:B------:R-:W-:Y:S05]  /*1340*/  BSYNC.RECONVERGENT B0 ;  /* 0x0000000000007941 */ /* 0x000fea0003800200 */
.L_x_7:
[----:B------:R-:W-:Y:S01]  /*1350*/  BAR.SYNC.DEFER_BLOCKING 0x0 ;  /* 0x0000000000007b1d */ /* 0x000fe20000010000 */
[----:B------:R-:W-:-:S13]  /*1360*/  LOP3.LUT P0, RZ, R3, R0, RZ, 0xfc, !PT ;  /* 0x0000000003ff7212 */ /* 0x000fda000780fcff */
[----:B------:R-:W-:Y:S05]  /*1370*/  @P0 EXIT ;  /* 0x000000000000094d */ /* 0x000fea0003800000 */
[----:B0-----:R-:W0:Y:S08]  /*1380*/  LDC R9, c[0x0][0x398] ;  /* 0x0000e600ff097b82 */ /* 0x001e300000000800 */
[----:B-1----:R-:W1:Y:S08]  /*1390*/  LDC.64 R2, c[0x0][0x380] ;  /* 0x0000e000ff027b82 */ /* 0x002e700000000a00 */
[----:B------:R-:W3:Y:S08]  /*13a0*/  LDC.64 R6, c[0x0][0x388] ;  /* 0x0000e200ff067b82 */ /* 0x000ef00000000a00 */
[----:B--2---:R-:W2:Y:S01]  /*13b0*/  LDC.64 R4, c[0x0][0x390] ;  /* 0x0000e400ff047b82 */ /* 0x004ea20000000a00 */
[----:B0-----:R-:W-:Y:S01]  /*13c0*/  IMAD R9, R9, 0x1fb81, RZ ;  /* 0x0001fb8109097824 */ /* 0x001fe200078e02ff */
[----:B-1----:R-:W-:Y:S04]  /*13d0*/  STG.E desc[UR8][R2.64], RZ ;  /* 0x000000ff02007986 */ /* 0x002fe8000c101908 */
[----:B---3--:R0:W-:Y:S04]  /*13e0*/  STG.E desc[UR8][R6.64], R9 ;  /* 0x0000000906007986 */ /* 0x0081e8000c101908 */
[----:B------:R-:W3:Y:S04]  /*13f0*/  LDG.E R0, desc[UR8][R2.64] ;  /* 0x0000000802007981 */ /* 0x000ee8000c1e1900 */
[----:B--2---:R-:W3:Y:S02]  /*1400*/  LDG.E R11, desc[UR8][R4.64] ;  /* 0x00000008040b7981 */ /* 0x004ee4000c1e1900 */
[----:B---3--:R-:W-:-:S05]  /*1410*/  IMAD.IADD R11, R0, 0x1, R11 ;  /* 0x00000001000b7824 */ /* 0x008fca00078e020b */
[----:B------:R1:W-:Y:S04]  /*1420*/  STG.E desc[UR8][R2.64], R11 ;  /* 0x0000000b02007986 */ /* 0x0003e8000c101908 */
[----:B------:R-:W2:Y:S02]  /*1430*/  LDG.E R0, desc[UR8][R4.64+0x4] ;  /* 0x0000040804007981 */ /* 0x000ea4000c1e1900 */
[----:B--2---:R-:W-:-:S05]  /*1440*/  IMAD.IADD R13, R11, 0x1, R0 ;  /* 0x000000010b0d7824 */ /* 0x004fca00078e0200 */
[----:B------:R2:W-:Y:S04]  /*1450*/  STG.E desc[UR8][R2.64], R13 ;  /* 0x0000000d02007986 */ /* 0x0005e8000c101908 */
[----:B------:R-:W3:Y:S02]  /*1460*/  LDG.E R0, desc[UR8][R4.64+0x8] ;  /* 0x0000080804007981 */ /* 0x000ee4000c1e1900 */
[----:B---3--:R-:W-:-:S05]  /*1470*/  IMAD.IADD R15, R13, 0x1, R0 ;  /* 0x000000010d0f7824 */ /* 0x008fca00078e0200 */
[----:B------:R-:W-:Y:S04]  /*1480*/  STG.E desc[UR8][R2.64], R15 ;  /* 0x0000000f02007986 */ /* 0x000fe8000c101908 */
[----:B------:R-:W0:Y:S02]  /*1490*/  LDG.E R0, desc[UR8][R4.64+0xc] ;  /* 0x00000c0804007981 */ /* 0x000e24000c1e1900 */
[----:B0-----:R-:W-:-:S05]  /*14a0*/  IADD3 R7, PT, PT, R15, R0, RZ ;  /* 0x000000000f077210 */ /* 0x001fca0007ffe0ff */
[----:B------:R0:W-:Y:S04]  /*14b0*/  STG.E desc[UR8][R2.64], R7 ;  /* 0x0000000702007986 */ /* 0x0001e8000c101908 */
[----:B------:R-:W3:Y:S02]  /*14c0*/  LDG.E R0, desc[UR8][R4.64+0x10] ;  /* 0x0000100804007981 */ /* 0x000ee4000c1e1900 */
[----:B---3--:R-:W-:-:S05]  /*14d0*/  IMAD.IADD R9, R7, 0x1, R0 ;  /* 0x0000000107097824 */ /* 0x008fca00078e0200 */
[----:B------:R3:W-:Y:S04]  /*14e0*/  STG.E desc[UR8][R2.64], R9 ;  /* 0x0000000902007986 */ /* 0x0007e8000c101908 */
[----:B------:R-:W1:Y:S02]  /*14f0*/  LDG.E R0, desc[UR8][R4.64+0x14] ;  /* 0x0000140804007981 */ /* 0x000e64000c1e1900 */
[----:B-1----:R-:W-:-:S05]  /*1500*/  IMAD.IADD R11, R9, 0x1, R0 ;  /* 0x00000001090b7824 */ /* 0x002fca00078e0200 */
[----:B------:R1:W-:Y:S04]  /*1510*/  STG.E desc[UR8][R2.64], R11 ;  /* 0x0000000b02007986 */ /* 0x0003e8000c101908 */
[----:B------:R-:W2:Y:S02]  /*1520*/  LDG.E R0, desc[UR8][R4.64+0x18] ;  /* 0x0000180804007981 */ /* 0x000ea4000c1e1900 */
[----:B--2---:R-:W-:-:S05]  /*1530*/  IMAD.IADD R13, R11, 0x1, R0 ;  /* 0x000000010b0d7824 */ /* 0x004fca00078e0200 */
[----:B------:R2:W-:Y:S04]  /*1540*/  STG.E desc[UR8][R2.64], R13 ;  /* 0x0000000d02007986 */ /* 0x0005e8000c101908 */
[----:B------:R-:W0:Y:S02]  /*1550*/  LDG.E R0, desc[UR8][R4.64+0x1c] ;  /* 0x00001c0804007981 */ /* 0x000e24000c1e1900 */
[----:B0-----:R-:W-:-:S05]  /*1560*/  IMAD.IADD R7, R13, 0x1, R0 ;  /* 0x000000010d077824 */ /* 0x001fca00078e0200 */
[----:B------:R0:W-:Y:S04]  /*1570*/  STG.E desc[UR8][R2.64], R7 ;  /* 0x0000000702007986 */ /* 0x0001e8000c101908 */
[----:B------:R-:W3:Y:S02]  /*1580*/  LDG.E R0, desc[UR8][R4.64+0x20] ;  /* 0x0000200804007981 */ /* 0x000ee4000c1e1900 */
[----:B---3--:R-:W-:-:S05]  /*1590*/  IADD3 R9, PT, PT, R7, R0, RZ ;  /* 0x0000000007097210 */ /* 0x008fca0007ffe0ff */
        /* <DEDUP_REMOVED lines=345> */
[----:B------:R-:W-:Y:S04]  /*2b30*/  STG.E desc[UR8][R2.64], R7 ;  /* 0x0000000702007986 */ /* 0x000fe8000c101908 */
[----:B------:R-:W3:Y:S02]  /*2b40*/  LDG.E R0, desc[UR8][R4.64+0x1f0] ;  /* 0x0001f00804007981 */ /* 0x000ee4000c1e1900 */
[----:B---3--:R-:W-:-:S05]  /*2b50*/  IADD3 R9, PT, PT, R7, R0, RZ ;  /* 0x0000000007097210 */ /* 0x008fca0007ffe0ff */
[----:B------:R-:W-:Y:S04]  /*2b60*/  STG.E desc[UR8][R2.64], R9 ;  /* 0x0000000902007986 */ /* 0x000fe8000c101908 */
[----:B------:R-:W1:Y:S02]  /*2b70*/  LDG.E R0, desc[UR8][R4.64+0x1f4] ;  /* 0x0001f40804007981 */ /* 0x000e64000c1e1900 */
[----:B-1----:R-:W-:-:S05]  /*2b80*/  IMAD.IADD R11, R9, 0x1, R0 ;  /* 0x00000001090b7824 */ /* 0x002fca00078e0200 */
[----:B------:R-:W-:Y:S04]  /*2b90*/  STG.E desc[UR8][R2.64], R11 ;  /* 0x0000000b02007986 */ /* 0x000fe8000c101908 */
[----:B------:R-:W2:Y:S02]  /*2ba0*/  LDG.E R0, desc[UR8][R4.64+0x1f8] ;  /* 0x0001f80804007981 */ /* 0x000ea4000c1e1900 */
[----:B--2---:R-:W-:-:S05]  /*2bb0*/  IMAD.IADD R13, R11, 0x1, R0 ;  /* 0x000000010b0d7824 */ /* 0x004fca00078e0200 */
[----:B------:R-:W-:Y:S01]  /*2bc0*/  STG.E desc[UR8][R2.64], R13 ;  /* 0x0000000d02007986 */ /* 0x000fe2000c101908 */
[----:B------:R-:W-:Y:S05]  /*2bd0*/  EXIT ;  /* 0x000000000000794d */ /* 0x000fea0003800000 */
.L_x_10:
[----:B------:R-:W-:-:S00]  /*2be0*/  BRA `(.L_x_10) ;  /* 0xfffffffc00fc7947 */ /* 0x000fc0000383ffff */
[----:B------:R-:W-:-:S00]  /*2bf0*/  NOP ;  /* 0x0000000000007918 */ /* 0x000fc00000000000 */
        /* <DEDUP_REMOVED lines=8> */
.L_x_20:


//--------------------- .text._Z7G_srandP17curandStateXORWOWm --------------------------
	.section	.text._Z7G_srandP17curandStateXORWOWm,"ax",@progbits
	.align	128
        .global         _Z7G_srandP17curandStateXORWOWm
        .type           _Z7G_srandP17curandStateXORWOWm,@function
        .size           _Z7G_srandP17curandStateXORWOWm,(.L_x_21 - _Z7G_srandP17curandStateXORWOWm)
        .other          _Z7G_srandP17curandStateXORWOWm,@"STO_CUDA_ENTRY STV_DEFAULT"
_Z7G_srandP17curandStateXORWOWm:
.text._Z7G_srandP17curandStateXORWOWm:
[----:B------:R-:W-:Y:S08]  /*0000*/  LDC R1, c[0x0][0x37c] ;  /* 0x0000df00ff017b82 */ /* 0x000ff00000000800 */
[----:B------:R-:W0:Y:S01]  /*0010*/  LDC.64 R4, c[0x0][0x388] ;  /* 0x0000e200ff047b82 */ /* 0x000e220000000a00 */
[----:B------:R-:W1:Y:S01]  /*0020*/  S2R R13, SR_TID.X ;  /* 0x00000000000d7919 */ /* 0x000e620000002100 */
[----:B------:R-:W2:Y:S01]  /*0030*/  LDCU.64 UR4, c[0x0][0x358] ;  /* 0x00006b00ff0477ac */ /* 0x000ea20008000a00 */
[----:B------:R-:W-:Y:S05]  /*0040*/  BSSY.RECONVERGENT B0, `(.L_x_11) ;  /* 0x00000e7000007945 */ /* 0x000fea0003800200 */
[----:B------:R-:W1:Y:S01]  /*0050*/  LDC.64 R2, c[0x0][0x380] ;  /* 0x0000e000ff027b82 */ /* 0x000e620000000a00 */
[----:B0-----:R-:W-:-:S02]  /*0060*/  LOP3.LUT R0, R4, 0xaad26b49, RZ, 0x3c, !PT ;  /* 0xaad26b4904007812 */ /* 0x001fc400078e3cff */
[----:B------:R-:W-:-:S03]  /*0070*/  LOP3.LUT R4, R5, 0xf7dcefdd, RZ, 0x3c, !PT ;  /* 0xf7dcefdd05047812 */ /* 0x000fc600078e3cff */
[----:B------:R-:W-:Y:S02]  /*0080*/  IMAD R0, R0, 0x4182bed5, RZ ;  /* 0x4182bed500007824 */ /* 0x000fe400078e02ff */
[----:B------:R-:W-:Y:S02]  /*0090*/  IMAD R5, R4, -0x658354e5, RZ ;  /* 0x9a7cab1b04057824 */ /* 0x000fe400078e02ff */
[----:B-1----:R-:W-:Y:S01]  /*00a0*/  IMAD.WIDE.U32 R2, R13, 0x30, R2 ;  /* 0x000000300d027825 */ /* 0x002fe200078e0002 */
[C---:B------:R-:W-:Y:S02]  /*00b0*/  LOP3.LUT R8, R0.reuse, 0x159a55e5, RZ, 0x3c, !PT ;  /* 0x159a55e500087812 */ /* 0x040fe400078e3cff */
[C---:B------:R-:W-:Y:S01]  /*00c0*/  IADD3 R6, PT, PT, R0.reuse, 0x64f0c9, R5 ;  /* 0x0064f0c900067810 */ /* 0x040fe20007ffe005 */
[C---:B------:R-:W-:Y:S01]  /*00d0*/  VIADD R7, R0.reuse, 0x75bcd15 ;  /* 0x075bcd1500077836 */ /* 0x040fe20000000000 */
[----:B------:R-:W-:Y:S01]  /*00e0*/  LOP3.LUT R10, R5, 0x5491333, RZ, 0x3c, !PT ;  /* 0x05491333050a7812 */ /* 0x000fe200078e3cff */
[----:B------:R-:W-:Y:S01]  /*00f0*/  VIADD R11, R0, 0x583f19 ;  /* 0x00583f19000b7836 */ /* 0x000fe20000000000 */
[----:B------:R-:W-:Y:S01]  /*0100*/  ISETP.NE.AND P0, PT, R13, RZ, PT ;  /* 0x000000ff0d00720c */ /* 0x000fe20003f05270 */
[----:B------:R-:W-:Y:S01]  /*0110*/  VIADD R9, R5, 0x1f123bb5 ;  /* 0x1f123bb505097836 */ /* 0x000fe20000000000 */
[----:B--2---:R0:W-:Y:S04]  /*0120*/  STG.E.64 desc[UR4][R2.64], R6 ;  /* 0x0000000602007986 */ /* 0x0041e8000c101b04 */
[----:B------:R0:W-:Y:S04]  /*0130*/  STG.E.64 desc[UR4][R2.64+0x8], R8 ;  /* 0x0000080802007986 */ /* 0x0001e8000c101b04 */
[----:B------:R0:W-:Y:S03]  /*0140*/  STG.E.64 desc[UR4][R2.64+0x10], R10 ;  /* 0x0000100a02007986 */ /* 0x0001e6000c101b04 */
[----:B------:R-:W-:Y:S05]  /*0150*/  @!P0 BRA `(.L_x_12) ;  /* 0x0000000c00548947 */ /* 0x000fea0003800000 */
[----:B------:R-:W-:Y:S01]  /*0160*/  IMAD.MOV.U32 R0, RZ, RZ, R13 ;  /* 0x000000ffff007224 */ /* 0x000fe200078e000d */
[----:B0-----:R-:W-:-:S07]  /*0170*/  CS2R R10, SRZ ;  /* 0x00000000000a7805 */ /* 0x001fce000001ff00 */
.L_x_18:
[----:B0-----:R-:W-:Y:S01]  /*0180*/  LOP3.LUT R2, R0, 0x3, RZ, 0xc0, !PT ;  /* 0x0000000300027812 */ /* 0x001fe200078ec0ff */
[----:B------:R-:W-:Y:S03]  /*0190*/  BSSY.RECONVERGENT B1, `(.L_x_13) ;  /* 0x00000cb000017945 */ /* 0x000fe60003800200 */
[----:B------:R-:W-:-:S04]  /*01a0*/  ISETP.NE.U32.AND P0, PT, R2, RZ, PT ;  /* 0x000000ff0200720c */ /* 0x000fc80003f05070 */
[----:B------:R-:W-:-:S13]  /*01b0*/  ISETP.NE.AND.EX P0, PT, RZ, RZ, PT, P0 ;  /* 0x000000ffff00720c */ /* 0x000fda0003f05300 */
[----:B------:R-:W-:Y:S05]  /*01c0*/  @!P0 BRA `(.L_x_14) ;  /* 0x0000000c001c8947 */ /* 0x000fea0003800000 */
[----:B------:R-:W0:Y:S01]  /*01d0*/  LDC.64 R6, c[0x4][RZ] ;  /* 0x01000000ff067b82 */ /* 0x000e220000000a00 */
[----:B------:R-:W-:Y:S02]  /*01e0*/  IMAD.MOV.U32 R12, RZ, RZ, RZ ;  /* 0x000000ffff0c7224 */ /* 0x000fe400078e00ff */
[----:B0-----:R-:W-:-:S07]  /*01f0*/  IMAD.WIDE.U32 R6, R10, 0xc80, R6 ;  /* 0x00000c800a067825 */ /* 0x001fce00078e0006 */
.L_x_17:
[----:B0-----:R-:W-:Y:S01]  /*0200*/  IMAD.MOV.U32 R13, RZ, RZ, RZ ;  /* 0x000000ffff0d7224 */ /* 0x001fe200078e00ff */
[----:B------:R-:W-:Y:S01]  /*0210*/  CS2R R2, SRZ ;  /* 0x0000000000027805 */ /* 0x000fe2000001ff00 */
[----:B------:R-:W-:Y:S01]  /*0220*/  IMAD.MOV.U32 R15, RZ, RZ, RZ ;  /* 0x000000ffff0f7224 */ /* 0x000fe200078e00ff */
[----:B------:R-:W-:-:S07]  /*0230*/  CS2R R4, SRZ ;  /* 0x0000000000047805 */ /* 0x000fce000001ff00 */
.L_x_16:
[----:B------:R-:W0:Y:S01]  /*0240*/  S2R R14, SR_TID.X ;  /* 0x00000000000e7919 */ /* 0x000e220000002100 */
[----:B------:R-:W0:Y:S02]  /*0250*/  LDC.64 R8, c[0x0][0x380] ;  /* 0x0000e000ff087b82 */ /* 0x000e240000000a00 */
[----:B0-----:R-:W-:-:S04]  /*0260*/  IMAD.WIDE.U32 R8, R14, 0x30, R8 ;  /* 0x000000300e087825 */ /* 0x001fc800078e0008 */
[----:B------:R-:W-:-:S05]  /*0270*/  IMAD.WIDE.U32 R8, R15, 0x4, R8 ;  /* 0x000000040f087825 */ /* 0x000fca00078e0008 */
[----:B------:R0:W5:Y:S01]  /*0280*/  LDG.E R16, desc[UR4][R8.64+0x4] ;  /* 0x0000040408107981 */ /* 0x000162000c1e1900 */
[----:B------:R-:W-:-:S07]  /*0290*/  IMAD.MOV.U32 R17, RZ, RZ, RZ ;  /* 0x000000ffff117224 */ /* 0x000fce00078e00ff */
.L_x_15:
[----:B-----5:R-:W-:Y:S01]  /*02a0*/  SHF.R.U32.HI R24, RZ, R17, R16 ;  /* 0x00000011ff187219 */ /* 0x020fe20000011610 */
[----:B0-----:R-:W-:-:S03]  /*02b0*/  IMAD.SHL.U32 R8, R15, 0x20, RZ ;  /* 0x000000200f087824 */ /* 0x001fc600078e00ff */
[----:B------:R-:W-:Y:S01]  /*02c0*/  LOP3.LUT R9, R24, 0x1, RZ, 0xc0, !PT ;  /* 0x0000000118097812 */ /* 0x000fe200078ec0ff */
[----:B------:R-:W-:-:S03]  /*02d0*/  IMAD.IADD R8, R8, 0x1, R17 ;  /* 0x0000000108087824 */ /* 0x000fc600078e0211 */
[----:B------:R-:W-:Y:S01]  /*02e0*/  ISETP.NE.U32.AND P0, PT, R9, 0x1, PT ;  /* 0x000000010900780c */ /* 0x000fe20003f05070 */
[----:B------:R-:W-:-:S03]  /*02f0*/  IMAD R9, R8, 0x5, RZ ;  /* 0x0000000508097824 */ /* 0x000fc600078e02ff */
[----:B------:R-:W-:Y:S01]  /*0300*/  R2P PR, R24, 0x7e ;  /* 0x0000007e18007804 */ /* 0x000fe20000000000 */
[----:B------:R-:W-:-:S08]  /*0310*/  IMAD.WIDE.U32 R8, R9, 0x4, R6 ;  /* 0x0000000409087825 */ /* 0x000fd000078e0006 */
[----:B------:R-:W2:Y:S04]  /*0320*/  @!P0 LDG.E R18, desc[UR4][R8.64] ;  /* 0x0000000408128981 */ /* 0x000ea8000c1e1900 */
[----:B------:R-:W3:Y:S04]  /*0330*/  @P1 LDG.E R22, desc[UR4][R8.64+0x14] ;  /* 0x0000140408161981 */ /* 0x000ee8000c1e1900 */
[----:B------:R-:W4:Y:S04]  /*0340*/  @!P0 LDG.E R20, desc[UR4][R8.64+0x10] ;  /* 0x0000100408148981 */ /* 0x000f28000c1e1900 */
[----:B------:R-:W4:Y:S04]  /*0350*/  @P2 LDG.E R28, desc[UR4][R8.64+0x28] ;  /* 0x00002804081c2981 */ /* 0x000f28000c1e1900 */
[----:B------:R-:W4:Y:S04]  /*0360*/  @P1 LDG.E R26, desc[UR4][R8.64+0x24] ;  /* 0x00002404081a1981 */ /* 0x000f28000c1e1900 */
[----:B------:R-:W4:Y:S04]  /*0370*/  @P3 LDG.E R21, desc[UR4][R8.64+0x3c] ;  /* 0x00003c0408153981 */ /* 0x000f28000c1e1900 */
[----:B------:R-:W4:Y:S04]  /*0380*/  @P2 LDG.E R19, desc[UR4][R8.64+0x38] ;  /* 0x0000380408132981 */ /* 0x000f28000c1e1900 */
[----:B------:R-:W4:Y:S04]  /*0390*/  @P4 LDG.E R23, desc[UR4][R8.64+0x50] ;  /* 0x0000500408174981 */ /* 0x000f28000c1e1900 */
[----:B------:R-:W4:Y:S01]  /*03a0*/  @P1 LDG.E R25, desc[UR4][R8.64+0x20] ;  /* 0x0000200408191981 */ /* 0x000f22000c1e1900 */
[----:B--2---:R-:W-:-:S03]  /*03b0*/  @!P0 LOP3.LUT R13, R13, R18, RZ, 0x3c, !PT ;  /* 0x000000120d0d8212 */ /* 0x004fc600078e3cff */
[----:B------:R-:W2:Y:S01]  /*03c0*/  @!P0 LDG.E R18, desc[UR4][R8.64+0x8] ;  /* 0x0000080408128981 */ /* 0x000ea2000c1e1900 */
[----:B---3--:R-:W-:-:S03]  /*03d0*/  @P1 LOP3.LUT R13, R13, R22, RZ, 0x3c, !PT ;  /* 0x000000160d0d1212 */ /* 0x008fc600078e3cff */
[----:B------:R-:W3:Y:S01]  /*03e0*/  @P3 LDG.E R22, desc[UR4][R8.64+0x4c] ;  /* 0x00004c0408163981 */ /* 0x000ee2000c1e1900 */
[----:B----4-:R-:W-:-:S03]  /*03f0*/  @!P0 LOP3.LUT R3, R3, R20, RZ, 0x3c, !PT ;  /* 0x0000001403038212 */ /* 0x010fc600078e3cff */
[----:B------:R-:W4:Y:S01]  /*0400*/  @P1 LDG.E R20, desc[UR4][R8.64+0x1c] ;  /* 0x00001c0408141981 */ /* 0x000f22000c1e1900 */
[----:B------:R-:W-:Y:S02]  /*0410*/  @P2 LOP3.LUT R13, R13, R28, RZ, 0x3c, !PT ;  /* 0x0000001c0d0d2212 */ /* 0x000fe400078e3cff */
[----:B------:R-:W-:Y:S02]  /*0420*/  @P1 LOP3.LUT R3, R3, R26, RZ, 0x3c, !PT ;  /* 0x0000001a03031212 */ /* 0x000fe400078e3cff */
[----:B------:R-:W4:Y:S01]  /*0430*/  @P5 LDG.E R26, desc[UR4][R8.64+0x64] ;  /* 0x00006404081a5981 */ /* 0x000f22000c1e1900 */
[----:B------:R-:W-:-:S03]  /*0440*/  @P3 LOP3.LUT R13, R13, R21, RZ, 0x3c, !PT ;  /* 0x000000150d0d3212 */ /* 0x000fc600078e3cff */
[----:B------:R-:W4:Y:S01]  /*0450*/  @!P0 LDG.E R21, desc[UR4][R8.64+0xc] ;  /* 0x00000c0408158981 */ /* 0x000f22000c1e1900 */
[----:B------:R-:W-:-:S03]  /*0460*/  @P2 LOP3.LUT R3, R3, R19, RZ, 0x3c, !PT ;  /* 0x0000001303032212 */ /* 0x000fc600078e3cff */
[----:B------:R-:W4:Y:S01]  /*0470*/  @!P0 LDG.E R19, desc[UR4][R8.64+0x4] ;  /* 0x0000040408138981 */ /* 0x000f22000c1e1900 */
[----:B------:R-:W-:-:S03]  /*0480*/  @P4 LOP3.LUT R13, R13, R23, RZ, 0x3c, !PT ;  /* 0x000000170d0d4212 */ /* 0x000fc600078e3cff */
[----:B------:R-:W4:Y:S01]  /*0490*/  @P1 LDG.E R23, desc[UR4][R8.64+0x18] ;  /* 0x0000180408171981 */ /* 0x000f22000c1e1900 */
[----:B--2---:R-:W-:-:S03]  /*04a0*/  @!P0 LOP3.LUT R5, R5, R18, RZ, 0x3c, !PT ;  /* 0x0000001205058212 */ /* 0x004fc600078e3cff */
[----:B------:R-:W2:Y:S01]  /*04b0*/  @P2 LDG.E R18, desc[UR4][R8.64+0x30] ;  /* 0x0000300408122981 */ /* 0x000ea2000c1e1900 */
[----:B---3--:R-:W-:-:S03]  /*04c0*/  @P3 LOP3.LUT R3, R3, R22, RZ, 0x3c, !PT ;  /* 0x0000001603033212 */ /* 0x008fc600078e3cff */
[----:B------:R-:W3:Y:S01]  /*04d0*/  @P4 LDG.E R22, desc[UR4][R8.64+0x60] ;  /* 0x0000600408164981 */ /* 0x000ee2000c1e1900 */
[----:B----4-:R-:W-:-:S03]  /*04e0*/  @P1 LOP3.LUT R5, R5, R20, RZ, 0x3c, !PT ;  /* 0x0000001405051212 */ /* 0x010fc600078e3cff */
[----:B------:R-:W4:Y:S01]  /*04f0*/  @P3 LDG.E R20, desc[UR4][R8.64+0x44] ;  /* 0x0000440408143981 */ /* 0x000f22000c1e1900 */
[----:B------:R-:W-:-:S03]  /*0500*/  @P5 LOP3.LUT R13, R13, R26, RZ, 0x3c, !PT ;  /* 0x0000001a0d0d5212 */ /* 0x000fc600078e3cff */
[----:B------:R-:W4:Y:S01]  /*0510*/  @P6 LDG.E R26, desc[UR4][R8.64+0x78] ;  /* 0x00007804081a6981 */ /* 0x000f22000c1e1900 */
[----:B------:R-:W-:-:S03]  /*0520*/  @!P0 LOP3.LUT R2, R2, R21, RZ, 0x3c, !PT ;  /* 0x0000001502028212 */ /* 0x000fc600078e3cff */
[----:B------:R-:W4:Y:S01]  /*0530*/  @P2 LDG.E R21, desc[UR4][R8.64+0x34] ;  /* 0x0000340408152981 */ /* 0x000f22000c1e1900 */
[----:B------:R-:W-:-:S03]  /*0540*/  @!P0 LOP3.LUT R4, R4, R19, RZ, 0x3c, !PT ;  /* 0x0000001304048212 */ /* 0x000fc600078e3cff */
[----:B------:R-:W4:Y:S01]  /*0550*/  @P2 LDG.E R19, desc[UR4][R8.64+0x2c] ;  /* 0x00002c0408132981 */ /* 0x000f22000c1e1900 */
[----:B------:R-:W-:Y:S02]  /*0560*/  @P1 LOP3.LUT R2, R2, R25, RZ, 0x3c, !PT ;  /* 0x0000001902021212 */ /* 0x000fe400078e3cff */
[----:B------:R-:W-:Y:S01]  /*0570*/  @P1 LOP3.LUT R4, R4, R23, RZ, 0x3c, !PT ;  /* 0x0000001704041212 */ /* 0x000fe200078e3cff */
[----:B------:R-:W4:Y:S04]  /*0580*/  @P3 LDG.E R25, desc[UR4][R8.64+0x48] ;  /* 0x0000480408193981 */ /* 0x000f28000c1e1900 */
[----:B------:R-:W4:Y:S01]  /*0590*/  @P3 LDG.E R23, desc[UR4][R8.64+0x40] ;  /* 0x0000400408173981 */ /* 0x000f22000c1e1900 */
[----:B------:R-:W-:Y:S02]  /*05a0*/  LOP3.LUT P0, RZ, R24, 0x80, RZ, 0xc0, !PT ;  /* 0x0000008018ff7812 */ /* 0x000fe4000780c0ff */
[----:B--2---:R-:W-:-:S02]  /*05b0*/  @P2 LOP3.LUT R5, R5, R18, RZ, 0x3c, !PT ;  /* 0x0000001205052212 */ /* 0x004fc400078e3cff */
[----:B------:R-:W2:Y:S01]  /*05c0*/  @P4 LDG.E R18, desc[UR4][R8.64+0x58] ;  /* 0x0000580408124981 */ /* 0x000ea2000c1e1900 */
[----:B---3--:R-:W-:-:S03]  /*05d0*/  @P4 LOP3.LUT R3, R3, R22, RZ, 0x3c, !PT ;  /* 0x0000001603034212 */ /* 0x008fc600078e3cff */
[----:B------:R-:W3:Y:S01]  /*05e0*/  @P5 LDG.E R22, desc[UR4][R8.64+0x74] ;  /* 0x0000740408165981 */ /* 0x000ee2000c1e1900 */
[----:B----4-:R-:W-:-:S03]  /*05f0*/  @P3 LOP3.LUT R5, R5, R20, RZ, 0x3c, !PT ;  /* 0x0000001405053212 */ /* 0x010fc600078e3cff */
[----:B------:R-:W4:Y:S01]  /*0600*/  @P5 LDG.E R20, desc[UR4][R8.64+0x6c] ;  /* 0x00006c0408145981 */ /* 0x000f22000c1e1900 */
[----:B------:R-:W-:-:S03]  /*0610*/  @P6 LOP3.LUT R13, R13, R26, RZ, 0x3c, !PT ;  /* 0x0000001a0d0d6212 */ /* 0x000fc600078e3cff */
        /* <DEDUP_REMOVED lines=9> */
[----:B--2---:R-:W-:-:S03]  /*06b0*/  @P4 LOP3.LUT R5, R5, R18, RZ, 0x3c, !PT ;  /* 0x0000001205054212 */ /* 0x004fc600078e3cff */
        /* <DEDUP_REMOVED lines=15> */
[----:B--2---:R-:W-:-:S04]  /*07b0*/  @P6 LOP3.LUT R5, R5, R18, RZ, 0x3c, !PT ;  /* 0x0000001205056212 */ /* 0x004fc800078e3cff */
[----:B---3--:R-:W-:Y:S02]  /*07c0*/  @P0 LOP3.LUT R5, R5, R22, RZ, 0x3c, !PT ;  /* 0x0000001605050212 */ /* 0x008fe400078e3cff */
[----:B----4-:R-:W-:-:S04]  /*07d0*/  @P6 LOP3.LUT R3, R3, R20, RZ, 0x3c, !PT ;  /* 0x0000001403036212 */ /* 0x010fc800078e3cff */
[----:B------:R-:W-:Y:S02]  /*07e0*/  @P0 LOP3.LUT R3, R3, R26, RZ, 0x3c, !PT ;  /* 0x0000001a03030212 */ /* 0x000fe400078e3cff */
[----:B------:R-:W-:Y:S02]  /*07f0*/  @P6 LOP3.LUT R2, R2, R21, RZ, 0x3c, !PT ;  /* 0x0000001502026212 */ /* 0x000fe400078e3cff */
[----:B------:R-:W-:Y:S02]  /*0800*/  @P6 LOP3.LUT R4, R4, R19, RZ, 0x3c, !PT ;  /* 0x0000001304046212 */ /* 0x000fe400078e3cff */
[----:B------:R-:W-:Y:S02]  /*0810*/  @P0 LOP3.LUT R2, R2, R25, RZ, 0x3c, !PT ;  /* 0x0000001902020212 */ /* 0x000fe400078e3cff */
[----:B------:R-:W-:Y:S02]  /*0820*/  @P0 LOP3.LUT R4, R4, R23, RZ, 0x3c, !PT ;  /* 0x0000001704040212 */ /* 0x000fe400078e3cff */
[----:B------:R-:W-:-:S13]  /*0830*/  R2P PR, R24.B1, 0x7f ;  /* 0x0000007f18007804 */ /* 0x000fda0000001000 */
[----:B------:R-:W2:Y:S04]  /*0840*/  @P0 LDG.E R18, desc[UR4][R8.64+0xa0] ;  /* 0x0000a00408120981 */ /* 0x000ea8000c1e1900 */
[----:B------:R-:W3:Y:S04]  /*0850*/  @P1 LDG.E R20, desc[UR4][R8.64+0xb4] ;  /* 0x0000b40408141981 */ /* 0x000ee8000c1e1900 */
[----:B------:R-:W4:Y:S04]  /*0860*/  @P2 LDG.E R26, desc[UR4][R8.64+0xc8] ;  /* 0x0000c804081a2981 */ /* 0x000f28000c1e1900 */
[----:B------:R-:W4:Y:S04]  /*0870*/  @P3 LDG.E R28, desc[UR4][R8.64+0xdc] ;  /* 0x0000dc04081c3981 */ /* 0x000f28000c1e1900 */
[----:B------:R-:W4:Y:S04]  /*0880*/  @P0 LDG.E R19, desc[UR4][R8.64+0xa4] ;  /* 0x0000a40408130981 */ /* 0x000f28000c1e1900 */
[----:B------:R-:W4:Y:S04]  /*0890*/  @P0 LDG.E R22, desc[UR4][R8.64+0xb0] ;  /* 0x0000b00408160981 */ /* 0x000f28000c1e1900 */
[----:B------:R-:W4:Y:S04]  /*08a0*/  @P4 LDG.E R25, desc[UR4][R8.64+0xf0] ;  /* 0x0000f00408194981 */ /* 0x000f28000c1e1900 */
[----:B------:R-:W4:Y:S04]  /*08b0*/  @P0 LDG.E R21, desc[UR4][R8.64+0xac] ;  /* 0x0000ac0408150981 */ /* 0x000f28000c1e1900 */
[----:B------:R-:W4:Y:S01]  /*08c0*/  @P1 LDG.E R23, desc[UR4][R8.64+0xb8] ;  /* 0x0000b80408171981 */ /* 0x000f22000c1e1900 */
[----:B--2---:R-:W-:-:S03]  /*08d0*/  @P0 LOP3.LUT R13, R13, R18, RZ, 0x3c, !PT ;  /* 0x000000120d0d0212 */ /* 0x004fc600078e3cff */
[----:B------:R-:W2:Y:S01]  /*08e0*/  @P1 LDG.E R18, desc[UR4][R8.64+0xbc] ;  /* 0x0000bc0408121981 */ /* 0x000ea2000c1e1900 */
[----:B---3--:R-:W-:-:S03]  /*08f0*/  @P1 LOP3.LUT R13, R13, R20, RZ, 0x3c, !PT ;  /* 0x000000140d0d1212 */ /* 0x008fc600078e3cff */
[----:B------:R-:W3:Y:S01]  /*0900*/  @P0 LDG.E R20, desc[UR4][R8.64+0xa8] ;  /* 0x0000a80408140981 */ /* 0x000ee2000c1e1900 */
[----:B----4-:R-:W-:-:S03]  /*0910*/  @P2 LOP3.LUT R13, R13, R26, RZ, 0x3c, !PT ;  /* 0x0000001a0d0d2212 */ /* 0x010fc600078e3cff */
[----:B------:R-:W4:Y:S01]  /*0920*/  @P5 LDG.E R26, desc[UR4][R8.64+0x104] ;  /* 0x00010404081a5981 */ /* 0x000f22000c1e1900 */
[----:B------:R-:W-:Y:S02]  /*0930*/  @P3 LOP3.LUT R13, R13, R28, RZ, 0x3c, !PT ;  /* 0x0000001c0d0d3212 */ /* 0x000fe400078e3cff */
[----:B------:R-:W-:Y:S02]  /*0940*/  @P0 LOP3.LUT R4, R4, R19, RZ, 0x3c, !PT ;  /* 0x0000001304040212 */ /* 0x000fe400078e3cff */
        /* <DEDUP_REMOVED lines=9> */
[----:B---3--:R-:W-:-:S03]  /*09e0*/  @P0 LOP3.LUT R5, R5, R20, RZ, 0x3c, !PT ;  /* 0x0000001405050212 */ /* 0x008fc600078e3cff */
[----:B------:R-:W3:Y:S01]  /*09f0*/  @P1 LDG.E R20, desc[UR4][R8.64+0xc4] ;  /* 0x0000c40408141981 */ /* 0x000ee2000c1e1900 */
[----:B--2---:R-:W-:-:S03]  /*0a00*/  @P1 LOP3.LUT R5, R5, R18, RZ, 0x3c, !PT ;  /* 0x0000001205051212 */ /* 0x004fc600078e3cff */
[----:B------:R-:W2:Y:S01]  /*0a10*/  @P3 LDG.E R18, desc[UR4][R8.64+0xe4] ;  /* 0x0000e40408123981 */ /* 0x000ea2000c1e1900 */
[----:B------:R-:W-:Y:S02]  /*0a20*/  LOP3.LUT P0, RZ, R24, 0x8000, RZ, 0xc0, !PT ;  /* 0x0000800018ff7812 */ /* 0x000fe4000780c0ff */
[----:B----4-:R-:W-:Y:S01]  /*0a30*/  @P5 LOP3.LUT R13, R13, R26, RZ, 0x3c, !PT ;  /* 0x0000001a0d0d5212 */ /* 0x010fe200078e3cff */
[----:B------:R-:W4:Y:S04]  /*0a40*/  @P2 LDG.E R24, desc[UR4][R8.64+0xd8] ;  /* 0x0000d80408182981 */ /* 0x000f28000c1e1900 */
[----:B------:R-:W4:Y:S01]  /*0a50*/  @P6 LDG.E R26, desc[UR4][R8.64+0x118] ;  /* 0x00011804081a6981 */ /* 0x000f22000c1e1900 */
[----:B------:R-:W-:Y:S02]  /*0a60*/  @P1 LOP3.LUT R2, R2, R19, RZ, 0x3c, !PT ;  /* 0x0000001302021212 */ /* 0x000fe400078e3cff */
[----:B------:R-:W-:Y:S01]  /*0a70*/  @P2 LOP3.LUT R5, R5, R22, RZ, 0x3c, !PT ;  /* 0x0000001605052212 */ /* 0x000fe200078e3cff */
[----:B------:R-:W4:Y:S04]  /*0a80*/  @P3 LDG.E R19, desc[UR4][R8.64+0xe8] ;  /* 0x0000e80408133981 */ /* 0x000f28000c1e1900 */
[----:B------:R-:W4:Y:S01]  /*0a90*/  @P4 LDG.E R22, desc[UR4][R8.64+0xf8] ;  /* 0x0000f80408164981 */ /* 0x000f22000c1e1900 */
[----:B------:R-:W-:-:S03]  /*0aa0*/  @P2 LOP3.LUT R4, R4, R21, RZ, 0x3c, !PT ;  /* 0x0000001504042212 */ /* 0x000fc600078e3cff */
[----:B------:R-:W4:Y:S01]  /*0ab0*/  @P4 LDG.E R21, desc[UR4][R8.64+0xf4] ;  /* 0x0000f40408154981 */ /* 0x000f22000c1e1900 */
[----:B------:R-:W-:-:S03]  /*0ac0*/  @P2 LOP3.LUT R2, R2, R23, RZ, 0x3c, !PT ;  /* 0x0000001702022212 */ /* 0x000fc600078e3cff */
[----:B------:R-:W4:Y:S01]  /*0ad0*/  @P4 LDG.E R23, desc[UR4][R8.64+0xfc] ;  /* 0x0000fc0408174981 */ /* 0x000f22000c1e1900 */
[----:B------:R-:W-:-:S03]  /*0ae0*/  @P3 LOP3.LUT R4, R4, R25, RZ, 0x3c, !PT ;  /* 0x0000001904043212 */ /* 0x000fc600078e3cff */
[----:B------:R-:W4:Y:S04]  /*0af0*/  @P5 LDG.E R25, desc[UR4][R8.64+0x108] ;  /* 0x0001080408195981 */ /* 0x000f28000c1e1900 */
[----:B------:R-:W4:Y:S01]  /*0b00*/  @P0 LDG.E R27, desc[UR4][R8.64+0x138] ;  /* 0x00013804081b0981 */ /* 0x000f22000c1e1900 */
[----:B---3--:R-:W-:-:S03]  /*0b10*/  @P1 LOP3.LUT R3, R3, R20, RZ, 0x3c, !PT ;  /* 0x0000001403031212 */ /* 0x008fc600078e3cff */
[----:B------:R-:W3:Y:S01]  /*0b20*/  @P3 LDG.E R20, desc[UR4][R8.64+0xec] ;  /* 0x0000ec0408143981 */ /* 0x000ee2000c1e1900 */
[----:B--2---:R-:W-:-:S03]  /*0b30*/  @P3 LOP3.LUT R5, R5, R18, RZ, 0x3c, !PT ;  /* 0x0000001205053212 */ /* 0x004fc600078e3cff */
[----:B------:R-:W2:Y:S01]  /*0b40*/  @P5 LDG.E R18, desc[UR4][R8.64+0x10c] ;  /* 0x00010c0408125981 */ /* 0x000ea2000c1e1900 */
        /* <DEDUP_REMOVED lines=22> */
[----:B------:R-:W-:-:S05]  /*0cb0*/  VIADD R17, R17, 0x10 ;  /* 0x0000001011117836 */ /* 0x000fca0000000000 */
[----:B------:R-:W-:Y:S02]  /*0cc0*/  ISETP.NE.AND P1, PT, R17, 0x20, PT ;  /* 0x000000201100780c */ /* 0x000fe40003f25270 */
[----:B------:R-:W-:Y:S02]  /*0cd0*/  @P5 LOP3.LUT R2, R2, R19, RZ, 0x3c, !PT ;  /* 0x0000001302025212 */ /* 0x000fe400078e3cff */
[----:B------:R-:W-:Y:S02]  /*0ce0*/  @P6 LOP3.LUT R4, R4, R21, RZ, 0x3c, !PT ;  /* 0x0000001504046212 */ /* 0x000fe400078e3cff */
[----:B------:R-:W-:Y:S02]  /*0cf0*/  @P6 LOP3.LUT R5, R5, R22, RZ, 0x3c, !PT ;  /* 0x0000001605056212 */ /* 0x000fe400078e3cff */
[----:B------:R-:W-:Y:S02]  /*0d00*/  @P6 LOP3.LUT R2, R2, R23, RZ, 0x3c, !PT ;  /* 0x0000001702026212 */ /* 0x000fe400078e3cff */
[----:B------:R-:W-:-:S02]  /*0d10*/  @P0 LOP3.LUT R4, R4, R25, RZ, 0x3c, !PT ;  /* 0x0000001904040212 */ /* 0x000fc400078e3cff */
[----:B------:R-:W-:Y:S02]  /*0d20*/  @P0 LOP3.LUT R2, R2, R27, RZ, 0x3c, !PT ;  /* 0x0000001b02020212 */ /* 0x000fe400078e3cff */
[----:B---3--:R-:W-:-:S04]  /*0d30*/  @P5 LOP3.LUT R3, R3, R20, RZ, 0x3c, !PT ;  /* 0x0000001403035212 */ /* 0x008fc800078e3cff */
[----:B--2---:R-:W-:Y:S02]  /*0d40*/  @P6 LOP3.LUT R3, R3, R18, RZ, 0x3c, !PT ;  /* 0x0000001203036212 */ /* 0x004fe400078e3cff */
[----:B----4-:R-:W-:Y:S02]  /*0d50*/  @P0 LOP3.LUT R5, R5, R24, RZ, 0x3c, !PT ;  /* 0x0000001805050212 */ /* 0x010fe400078e3cff */
[----:B------:R-:W-:Y:S01]  /*0d60*/  @P0 LOP3.LUT R3, R3, R26, RZ, 0x3c, !PT ;  /* 0x0000001a03030212 */ /* 0x000fe200078e3cff */
[----:B------:R-:W-:Y:S06]  /*0d70*/  @P1 BRA `(.L_x_15) ;  /* 0xfffffff400481947 */ /* 0x000fec000383ffff */
[----:B------:R-:W-:-:S05]  /*0d80*/  VIADD R15, R15, 0x1 ;  /* 0x000000010f0f7836 */ /* 0x000fca0000000000 */
[----:B------:R-:W-:-:S13]  /*0d90*/  ISETP.NE.AND P0, PT, R15, 0x5, PT ;  /* 0x000000050f00780c */ /* 0x000fda0003f05270 */
[----:B------:R-:W-:Y:S05]  /*0da0*/  @P0 BRA `(.L_x_16) ;  /* 0xfffffff400240947 */ /* 0x000fea000383ffff */
[----:B------:R-:W0:Y:S01]  /*0db0*/  LDC.64 R8, c[0x0][0x380] ;  /* 0x0000e000ff087b82 */ /* 0x000e220000000a00 */
[----:B------:R-:W-:Y:S01]  /*0dc0*/  VIADD R12, R12, 0x1 ;  /* 0x000000010c0c7836 */ /* 0x000fe20000000000 */
[----:B------:R-:W-:-:S04]  /*0dd0*/  LOP3.LUT R15, R0, 0x3, RZ, 0xc0, !PT ;  /* 0x00000003000f7812 */ /* 0x000fc800078ec0ff */
[----:B------:R-:W-:Y:S01]  /*0de0*/  ISETP.GE.U32.AND P0, PT, R12, R15, PT ;  /* 0x0000000f0c00720c */ /* 0x000fe20003f06070 */
[----:B0-----:R-:W-:-:S05]  /*0df0*/  IMAD.WIDE.U32 R8, R14, 0x30, R8 ;  /* 0x000000300e087825 */ /* 0x001fca00078e0008 */
[----:B------:R0:W-:Y:S04]  /*0e00*/  STG.E.64 desc[UR4][R8.64+0x8], R4 ;  /* 0x0000080408007986 */ /* 0x0001e8000c101b04 */
[----:B------:R0:W-:Y:S04]  /*0e10*/  STG.E.64 desc[UR4][R8.64+0x10], R2 ;  /* 0x0000100208007986 */ /* 0x0001e8000c101b04 */
[----:B------:R0:W-:Y:S01]  /*0e20*/  STG.E desc[UR4][R8.64+0x4], R13 ;  /* 0x0000040d08007986 */ /* 0x0001e2000c101904 */
[----:B------:R-:W-:Y:S05]  /*0e30*/  @!P0 BRA `(.L_x_17) ;  /* 0xfffffff000f08947 */ /* 0x000fea000383ffff */
.L_x_14:
[----:B------:R-:W-:Y:S05]  /*0e40*/  BSYNC.RECONVERGENT B1 ;  /* 0x0000000000017941 */ /* 0x000fea0003800200 */
.L_x_13:
[----:B------:R-:W-:Y:S01]  /*0e50*/  ISETP.GT.U32.AND P0, PT, R0, 0x3, PT ;  /* 0x000000030000780c */ /* 0x000fe20003f04070 */
[----:B------:R-:W-:Y:S01]  /*0e60*/  VIADD R10, R10, 0x1 ;  /* 0x000000010a0a7836 */ /* 0x000fe20000000000 */
[--C-:B------:R-:W-:Y:S02]  /*0e70*/  SHF.R.U64 R0, R0, 0x2, R11.reuse ;  /* 0x0000000200007819 */ /* 0x100fe4000000120b */
[----:B------:R-:W-:Y:S02]  /*0e80*/  ISETP.GT.U32.AND.EX P0, PT, R11, RZ, PT, P0 ;  /* 0x000000ff0b00720c */ /* 0x000fe40003f04100 */
[----:B------:R-:W-:-:S11]  /*0e90*/  SHF.R.U32.HI R11, RZ, 0x2, R11 ;  /* 0x00000002ff0b7819 */ /* 0x000fd6000001160b */
[----:B------:R-:W-:Y:S05]  /*0ea0*/  @P0 BRA `(.L_x_18) ;  /* 0xfffffff000b40947 */ /* 0x000fea000383ffff */
.L_x_12:
[----:B------:R-:W-:Y:S05]  /*0eb0*/  BSYNC.RECONVERGENT B0 ;  /* 0x0000000000007941 */ /* 0x000fea0003800200 */
.L_x_11:
[----:B0-----:R-:W0:Y:S01]  /*0ec0*/  S2R R5, SR_TID.X ;  /* 0x0000000000057919 */ /* 0x001e220000002100 */
[----:B------:R-:W0:Y:S02]  /*0ed0*/  LDC.64 R2, c[0x0][0x380] ;  /* 0x0000e000ff027b82 */ /* 0x000e240000000a00 */
[----:B0-----:R-:W-:-:S05]  /*0ee0*/  IMAD.WIDE.U32 R2, R5, 0x30, R2 ;  /* 0x0000003005027825 */ /* 0x001fca00078e0002 */
[----:B------:R-:W-:Y:S04]  /*0ef0*/  STG.E.64 desc[UR4][R2.64+0x18], RZ ;  /* 0x000018ff02007986 */ /* 0x000fe8000c101b04 */
[----:B------:R-:W-:Y:S04]  /*0f00*/  STG.E desc[UR4][R2.64+0x20], RZ ;  /* 0x000020ff02007986 */ /* 0x000fe8000c101904 */
[----:B------:R-:W-:Y:S01]  /*0f10*/  STG.E.64 desc[UR4][R2.64+0x28], RZ ;  /* 0x000028ff02007986 */ /* 0x000fe2000c101b04 */
[----:B------:R-:W-:Y:S05]  /*0f20*/  EXIT ;  /* 0x000000000000794d */ /* 0x000fea0003800000 */
.L_x_19:
        /* <DEDUP_REMOVED lines=13> */
.L_x_21:


//--------------------- .nv.global.init           --------------------------
	.section	.nv.global.init,"aw",@progbits
	.align	4
.nv.global.init:
	.type		mrg32k3aM1SubSeq,@object
	.size		mrg32k3aM1SubSeq,(mrg32k3aM2SubSeq - mrg32k3aM1SubSeq)
mrg32k3aM1SubSeq:
        /*0000*/ 	.byte	0x0b, 0xcc, 0xee, 0x04, 0x73, 0x29, 0x8b, 0x6f, 0xf6, 0x53, 0x03, 0xf6, 0x23, 0xf6, 0xea, 0xda
        /* <DEDUP_REMOVED lines=125> */
	.type		mrg32k3aM2SubSeq,@object
	.size		mrg32k3aM2SubSeq,(mrg32k3aM1 - mrg32k3aM2SubSeq)
mrg32k3aM2SubSeq:
        /* <DEDUP_REMOVED lines=126> */
	.type		mrg32k3aM1,@object
	.size		mrg32k3aM1,(mrg32k3aM1Seq - mrg32k3aM1)
mrg32k3aM1:
        /* <DEDUP_REMOVED lines=144> */
	.type		mrg32k3aM1Seq,@object
	.size		mrg32k3aM1Seq,(mrg32k3aM2 - mrg32k3aM1Seq)
mrg32k3aM1Seq:
        /* <DEDUP_REMOVED lines=144> */
	.type		mrg32k3aM2,@object
	.size		mrg32k3aM2,(mrg32k3aM2Seq - mrg32k3aM2)
mrg32k3aM2:
        /* <DEDUP_REMOVED lines=144> */
	.type		mrg32k3aM2Seq,@object
	.size		mrg32k3aM2Seq,(precalc_xorwow_matrix - mrg32k3aM2Seq)
mrg32k3aM2Seq:
        /* <DEDUP_REMOVED lines=144> */
	.type		precalc_xorwow_matrix,@object
	.size		precalc_xorwow_matrix,(precalc_xorwow_offset_matrix - precalc_xorwow_matrix)
precalc_xorwow_matrix:
        /* <DEDUP_REMOVED lines=6400> */
	.type		precalc_xorwow_offset_matrix,@object
	.size		precalc_xorwow_offset_matrix,(.L_1 - precalc_xorwow_offset_matrix)
precalc_xorwow_offset_matrix:
        /* <DEDUP_REMOVED lines=6400> */
.L_1:


//--------------------- .nv.shared._Z9getPointsPiS_S_iP17curandStateXORWOW --------------------------
	.section	.nv.shared._Z9getPointsPiS_S_iP17curandStateXORWOW,"aw",@nobits
	.sectionflags	@""
	.align	4
.nv.shared._Z9getPointsPiS_S_iP17curandStateXORWOW:
	.zero		5124


//--------------------- .nv.shared.reserved.0     --------------------------
	.section	.nv.shared.reserved.0,"aw",@nobits
	.weak		__nv_reservedSMEM_offset_0_alias
	.size		__nv_reservedSMEM_offset_0_alias, 0, 64
	.other		__nv_reservedSMEM_offset_0_alias,@"STO_CUDA_RESERVED_SHARED STV_DEFAULT"
__nv_reservedSMEM_offset_0_alias:
	.zero		0
	.zero		64


//--------------------- .nv.constant0._Z9getPointsPiS_S_iP17curandStateXORWOW --------------------------
	.section	.nv.constant0._Z9getPointsPiS_S_iP17curandStateXORWOW,"a",@progbits
	.sectionflags	@""
	.align	4
.nv.constant0._Z9getPointsPiS_S_iP17curandStateXORWOW:
	.zero		936


//--------------------- .nv.constant0._Z7G_srandP17curandStateXORWOWm --------------------------
	.section	.nv.constant0._Z7G_srandP17curandStateXORWOWm,"a",@progbits
	.sectionflags	@""
	.align	4
.nv.constant0._Z7G_srandP17curandStateXORWOWm:
	.zero		912


//--------------------- SYMBOLS --------------------------

	.type		.nv.reservedSmem.offset0,@object
	.size		.nv.reservedSmem.offset0,0x4
	.type		.nv.reservedSmem.cap,@object
	.size		.nv.reservedSmem.cap,0x4
